	.target	sm_90a

	.elftype	@"ET_EXEC"


//--------------------- .note.nv.tkinfo           --------------------------
	.section	.note.nv.tkinfo,"",@"SHT_NOTE"
	.sectionflags	@"SHF_NOTE_NV_TKINFO"
	.tkinfo
        /*0018*/ 	.word	0x00000002
        /*0030*/ 	.string	""
        /*0030*/ 	.string	"ptxas"
        /*0030*/ 	.string	"Cuda compilation tools, release 13.0, V13.0.88"
        /*0030*/ 	.string	"Build cuda_13.0.r13.0/compiler.36424714_0"
        /*0030*/ 	.string	"-arch sm_90a -m 64 "



//--------------------- .note.nv.cuinfo           --------------------------
	.section	.note.nv.cuinfo,"",@"SHT_NOTE"
	.sectionflags	@"SHF_NOTE_NV_CUINFO"
        /*0018*/ 	.short	0x0002
        /*001a*/ 	.short	0x005a
        /*001c*/ 	.short	0x0082
	.zero		2


//--------------------- .nv.info                  --------------------------
	.section	.nv.info,"",@"SHT_CUDA_INFO"
	.align	4


	//----- nvinfo : EIATTR_REGCOUNT
	.align		4
        /*0000*/ 	.byte	0x04, 0x2f
        /*0002*/ 	.short	(.L_16 - .L_15)
	.align		4
.L_15:
        /*0004*/ 	.word	index@(_ZN7cutlass13device_kernelINS_4gemm6kernel13GemmUniversalIN4cute5tupleIJiiiiEEENS1_10collective13CollectiveMmaINS1_39MainloopSm90TmaGmmaRmemAWarpSpecializedILi2ENS5_IJNS4_1CILi1EEESB_SB_EEENS1_32KernelTmaWarpSpecializedPingpongEEENS5_IJNSA_ILi64EEENSA_ILi128EEESG_EEEfNS5_IJlSB_lEEEfNS5_IJSB_llEEENS4_8TiledMMAINS4_8MMA_AtomIJNS4_4SM904GMMA30MMA_64x128x8_F32TF32TF32_RS_TNILNSN_7ScaleInE1ELSP_1EEEEEENS4_6LayoutISC_NS5_IJNSA_ILi0EEEST_ST_EEEEENS5_IJNS4_10UnderscoreESW_SW_EEEEENS4_13SM90_TMA_LOADENS4_14ComposedLayoutINS4_7SwizzleILi3ELi4ELi3EEENS4_18smem_ptr_flag_bitsILi32EEENSS_INS5_IJNSA_ILi8EEENSA_ILi32EEEEEENS5_IJS16_SB_EEEEEEEvNS4_8identityESZ_NS10_INS11_ILi1ELi4ELi3EEES14_NSS_INS5_IJS15_S15_EEENS5_IJSB_S15_EEEEEEENS4_9Copy_AtomIJNS4_39AutoVectorizingCopyWithAssumedAlignmentILi128EEEfEEES1B_EENS_8epilogue10collective6detail29Sm90TmaWarpSpecializedAdapterINS1N_15DefaultEpilogueIfSI_SI_NS1M_6thread17LinearCombinationIfLi1EffLNS1R_9ScaleType4KindE0ELNS_15FloatRoundStyleE2EfEENS1_15EpilogueDefaultEEEEEvvEEEEvNT_6ParamsE)
        /*0008*/ 	.word	0x000000a8


	//----- nvinfo : EIATTR_FRAME_SIZE
	.align		4
.L_16:
        /*000c*/ 	.byte	0x04, 0x11
        /*000e*/ 	.short	(.L_18 - .L_17)
	.align		4
.L_17:
        /*0010*/ 	.word	index@(_ZN7cutlass13device_kernelINS_4gemm6kernel13GemmUniversalIN4cute5tupleIJiiiiEEENS1_10collective13CollectiveMmaINS1_39MainloopSm90TmaGmmaRmemAWarpSpecializedILi2ENS5_IJNS4_1CILi1EEESB_SB_EEENS1_32KernelTmaWarpSpecializedPingpongEEENS5_IJNSA_ILi64EEENSA_ILi128EEESG_EEEfNS5_IJlSB_lEEEfNS5_IJSB_llEEENS4_8TiledMMAINS4_8MMA_AtomIJNS4_4SM904GMMA30MMA_64x128x8_F32TF32TF32_RS_TNILNSN_7ScaleInE1ELSP_1EEEEEENS4_6LayoutISC_NS5_IJNSA_ILi0EEEST_ST_EEEEENS5_IJNS4_10UnderscoreESW_SW_EEEEENS4_13SM90_TMA_LOADENS4_14ComposedLayoutINS4_7SwizzleILi3ELi4ELi3EEENS4_18smem_ptr_flag_bitsILi32EEENSS_INS5_IJNSA_ILi8EEENSA_ILi32EEEEEENS5_IJS16_SB_EEEEEEEvNS4_8identityESZ_NS10_INS11_ILi1ELi4ELi3EEES14_NSS_INS5_IJS15_S15_EEENS5_IJSB_S15_EEEEEEENS4_9Copy_AtomIJNS4_39AutoVectorizingCopyWithAssumedAlignmentILi128EEEfEEES1B_EENS_8epilogue10collective6detail29Sm90TmaWarpSpecializedAdapterINS1N_15DefaultEpilogueIfSI_SI_NS1M_6thread17LinearCombinationIfLi1EffLNS1R_9ScaleType4KindE0ELNS_15FloatRoundStyleE2EfEENS1_15EpilogueDefaultEEEEEvvEEEEvNT_6ParamsE)
        /*0014*/ 	.word	0x00000000


	//----- nvinfo : EIATTR_MIN_STACK_SIZE
	.align		4
.L_18:
        /*0018*/ 	.byte	0x04, 0x12
        /*001a*/ 	.short	(.L_20 - .L_19)
	.align		4
.L_19:
        /*001c*/ 	.word	index@(_ZN7cutlass13device_kernelINS_4gemm6kernel13GemmUniversalIN4cute5tupleIJiiiiEEENS1_10collective13CollectiveMmaINS1_39MainloopSm90TmaGmmaRmemAWarpSpecializedILi2ENS5_IJNS4_1CILi1EEESB_SB_EEENS1_32KernelTmaWarpSpecializedPingpongEEENS5_IJNSA_ILi64EEENSA_ILi128EEESG_EEEfNS5_IJlSB_lEEEfNS5_IJSB_llEEENS4_8TiledMMAINS4_8MMA_AtomIJNS4_4SM904GMMA30MMA_64x128x8_F32TF32TF32_RS_TNILNSN_7ScaleInE1ELSP_1EEEEEENS4_6LayoutISC_NS5_IJNSA_ILi0EEEST_ST_EEEEENS5_IJNS4_10UnderscoreESW_SW_EEEEENS4_13SM90_TMA_LOADENS4_14ComposedLayoutINS4_7SwizzleILi3ELi4ELi3EEENS4_18smem_ptr_flag_bitsILi32EEENSS_INS5_IJNSA_ILi8EEENSA_ILi32EEEEEENS5_IJS16_SB_EEEEEEEvNS4_8identityESZ_NS10_INS11_ILi1ELi4ELi3EEES14_NSS_INS5_IJS15_S15_EEENS5_IJSB_S15_EEEEEEENS4_9Copy_AtomIJNS4_39AutoVectorizingCopyWithAssumedAlignmentILi128EEEfEEES1B_EENS_8epilogue10collective6detail29Sm90TmaWarpSpecializedAdapterINS1N_15DefaultEpilogueIfSI_SI_NS1M_6thread17LinearCombinationIfLi1EffLNS1R_9ScaleType4KindE0ELNS_15FloatRoundStyleE2EfEENS1_15EpilogueDefaultEEEEEvvEEEEvNT_6ParamsE)
        /*0020*/ 	.word	0x00000000
.L_20:


//--------------------- .nv.compat                --------------------------
	.section	.nv.compat,"",@"SHT_CUDA_COMPAT_INFO"
	.align	4
        /*0000*/ 	.byte	0x02, 0x09, 0x01, 0x00, 0x02, 0x02, 0x04, 0x00, 0x02, 0x05, 0x05, 0x00, 0x03, 0x07, 0x01, 0x01
        /*0010*/ 	.byte	0x02, 0x03, 0x01, 0x00, 0x02, 0x06, 0x01, 0x00, 0x04, 0x0b, 0x08, 0x00, 0x00, 0x00, 0x00, 0x00
        /*0020*/ 	.byte	0x00, 0x00, 0x00, 0x00


//--------------------- .nv.info._ZN7cutlass13device_kernelINS_4gemm6kernel13GemmUniversalIN4cute5tupleIJiiiiEEENS1_10collective13CollectiveMmaINS1_39MainloopSm90TmaGmmaRmemAWarpSpecializedILi2ENS5_IJNS4_1CILi1EEESB_SB_EEENS1_32KernelTmaWarpSpecializedPingpongEEENS5_IJNSA_ILi64EEENSA_ILi128EEESG_EEEfNS5_IJlSB_lEEEfNS5_IJSB_llEEENS4_8TiledMMAINS4_8MMA_AtomIJNS4_4SM904GMMA30MMA_64x128x8_F32TF32TF32_RS_TNILNSN_7ScaleInE1ELSP_1EEEEEENS4_6LayoutISC_NS5_IJNSA_ILi0EEEST_ST_EEEEENS5_IJNS4_10UnderscoreESW_SW_EEEEENS4_13SM90_TMA_LOADENS4_14ComposedLayoutINS4_7SwizzleILi3ELi4ELi3EEENS4_18smem_ptr_flag_bitsILi32EEENSS_INS5_IJNSA_ILi8EEENSA_ILi32EEEEEENS5_IJS16_SB_EEEEEEEvNS4_8identityESZ_NS10_INS11_ILi1ELi4ELi3EEES14_NSS_INS5_IJS15_S15_EEENS5_IJSB_S15_EEEEEEENS4_9Copy_AtomIJNS4_39AutoVectorizingCopyWithAssumedAlignmentILi128EEEfEEES1B_EENS_8epilogue10collective6detail29Sm90TmaWarpSpecializedAdapterINS1N_15DefaultEpilogueIfSI_SI_NS1M_6thread17LinearCombinationIfLi1EffLNS1R_9ScaleType4KindE0ELNS_15FloatRoundStyleE2EfEENS1_15EpilogueDefaultEEEEEvvEEEEvNT_6ParamsE --------------------------
	.section	.nv.info._ZN7cutlass13device_kernelINS_4gemm6kernel13GemmUniversalIN4cute5tupleIJiiiiEEENS1_10collective13CollectiveMmaINS1_39MainloopSm90TmaGmmaRmemAWarpSpecializedILi2ENS5_IJNS4_1CILi1EEESB_SB_EEENS1_32KernelTmaWarpSpecializedPingpongEEENS5_IJNSA_ILi64EEENSA_ILi128EEESG_EEEfNS5_IJlSB_lEEEfNS5_IJSB_llEEENS4_8TiledMMAINS4_8MMA_AtomIJNS4_4SM904GMMA30MMA_64x128x8_F32TF32TF32_RS_TNILNSN_7ScaleInE1ELSP_1EEEEEENS4_6LayoutISC_NS5_IJNSA_ILi0EEEST_ST_EEEEENS5_IJNS4_10UnderscoreESW_SW_EEEEENS4_13SM90_TMA_LOADENS4_14ComposedLayoutINS4_7SwizzleILi3ELi4ELi3EEENS4_18smem_ptr_flag_bitsILi32EEENSS_INS5_IJNSA_ILi8EEENSA_ILi32EEEEEENS5_IJS16_SB_EEEEEEEvNS4_8identityESZ_NS10_INS11_ILi1ELi4ELi3EEES14_NSS_INS5_IJS15_S15_EEENS5_IJSB_S15_EEEEEEENS4_9Copy_AtomIJNS4_39AutoVectorizingCopyWithAssumedAlignmentILi128EEEfEEES1B_EENS_8epilogue10collective6detail29Sm90TmaWarpSpecializedAdapterINS1N_15DefaultEpilogueIfSI_SI_NS1M_6thread17LinearCombinationIfLi1EffLNS1R_9ScaleType4KindE0ELNS_15FloatRoundStyleE2EfEENS1_15EpilogueDefaultEEEEEvvEEEEvNT_6ParamsE,"",@"SHT_CUDA_INFO"
	.sectionflags	@""
	.align	4


	//----- nvinfo : EIATTR_CUDA_API_VERSION
	.align		4
        /*0000*/ 	.byte	0x04, 0x37
        /*0002*/ 	.short	(.L_22 - .L_21)
.L_21:
        /*0004*/ 	.word	0x00000082


	//----- nvinfo : EIATTR_KPARAM_INFO
	.align		4
.L_22:
        /*0008*/ 	.byte	0x04, 0x17
        /*000a*/ 	.short	(.L_24 - .L_23)
.L_23:
        /*000c*/ 	.word	0x00000000
        /*0010*/ 	.short	0x0000
        /*0012*/ 	.short	0x0070
        /*0014*/ 	.byte	0x00, 0xf0, 0x01, 0x10


	//----- nvinfo : EIATTR_SPARSE_MMA_MASK
	.align		4
.L_24:
        /*0018*/ 	.byte	0x03, 0x50
        /*001a*/ 	.short	0x0000


	//----- nvinfo : EIATTR_MAXREG_COUNT
	.align		4
        /*001c*/ 	.byte	0x03, 0x1b
        /*001e*/ 	.short	0x00a8


	//----- nvinfo : EIATTR_NUM_BARRIERS
	.align		4
        /*0020*/ 	.byte	0x02, 0x4c
        /*0022*/ 	.byte	0x01
	.zero		1


	//----- nvinfo : EIATTR_EXTERNS
	.align		4
        /*0024*/ 	.byte	0x04, 0x0f
        /*0026*/ 	.short	(.L_26 - .L_25)


	//   ....[0]....
	.align		4
.L_25:
        /*0028*/ 	.word	index@(__assertfail)


	//----- nvinfo : EIATTR_MERCURY_ISA_VERSION
	.align		4
.L_26:
        /*002c*/ 	.byte	0x03, 0x5f
        /*002e*/ 	.short	0x0101


	//----- nvinfo : EIATTR_INT_WARP_WIDE_INSTR_OFFSETS
	.align		4
        /*0030*/ 	.byte	0x04, 0x31
        /*0032*/ 	.short	(.L_28 - .L_27)


	//   ....[0]....
.L_27:
        /*0034*/ 	.word	0x00000450


	//   ....[1]....
        /*0038*/ 	.word	0x00000460


	//   ....[2]....
        /*003c*/ 	.word	0x000004d0


	//   ....[3]....
        /*0040*/ 	.word	0x000004e0


	//   ....[4]....
        /*0044*/ 	.word	0x000004f0


	//   ....[5]....
        /*0048*/ 	.word	0x00000510


	//   ....[6]....
        /*004c*/ 	.word	0x00000570


	//   ....[7]....
        /*0050*/ 	.word	0x00000590


	//----- nvinfo : EIATTR_COOP_GROUP_MASK_REGIDS
	.align		4
.L_28:
        /*0054*/ 	.byte	0x04, 0x29
        /*0056*/ 	.short	(.L_30 - .L_29)


	//   ....[0]....
.L_29:
        /*0058*/ 	.word	0xffffffff


	//   ....[1]....
        /*005c*/ 	.word	0xffffffff


	//   ....[2]....
        /*0060*/ 	.word	0xffffffff


	//   ....[3]....
        /*0064*/ 	.word	0xffffffff


	//   ....[4]....
        /*0068*/ 	.word	0xffffffff


	//   ....[5]....
        /*006c*/ 	.word	0xffffffff


	//   ....[6]....
        /*0070*/ 	.word	0x0500000f


	//----- nvinfo : EIATTR_COOP_GROUP_INSTR_OFFSETS
	.align		4
.L_30:
        /*0074*/ 	.byte	0x04, 0x28
        /*0076*/ 	.short	(.L_32 - .L_31)


	//   ....[0]....
.L_31:
        /*0078*/ 	.word	0x00000050


	//   ....[1]....
        /*007c*/ 	.word	0x00000080


	//   ....[2]....
        /*0080*/ 	.word	0x00000180


	//   ....[3]....
        /*0084*/ 	.word	0x00000350


	//   ....[4]....
        /*0088*/ 	.word	0x00000390


	//   ....[5]....
        /*008c*/ 	.word	0x000003d0


	//   ....[6]....
        /*0090*/ 	.word	0x000092a0


	//----- nvinfo : EIATTR_REG_RECONFIG
	.align		4
.L_32:
        /*0094*/ 	.byte	0x01, 0x54
	.zero		2


	//----- nvinfo : EIATTR_SYSCALL_OFFSETS
	.align		4
        /*0098*/ 	.byte	0x04, 0x46
        /*009a*/ 	.short	(.L_34 - .L_33)


	//   ....[0]....
.L_33:
        /*009c*/ 	.word	0x000017f0


	//   ....[1]....
        /*00a0*/ 	.word	0x00001930


	//   ....[2]....
        /*00a4*/ 	.word	0x00001a20


	//   ....[3]....
        /*00a8*/ 	.word	0x00007fa0


	//   ....[4]....
        /*00ac*/ 	.word	0x000080d0


	//----- nvinfo : EIATTR_MBARRIER_INSTR_OFFSETS
	.align		4
.L_34:
        /*00b0*/ 	.byte	0x04, 0x39
        /*00b2*/ 	.short	(.L_36 - .L_35)


	//   ....[0]....
.L_35:
        /*00b4*/ 	.word	0x00000300
        /*00b8*/ 	.word	0x000000ff
        /*00bc*/ 	.word	0x00000000
        /*00c0*/ 	.short	0x0100
        /*00c2*/ 	.byte	0x09
	.zero		1


	//   ....[1]....
        /*00c4*/ 	.word	0x00000310
        /*00c8*/ 	.word	0x000000ff
        /*00cc*/ 	.word	0x00000010
        /*00d0*/ 	.short	0x0100
        /*00d2*/ 	.byte	0x09
	.zero		1


	//   ....[2]....
        /*00d4*/ 	.word	0x00000320
        /*00d8*/ 	.word	0x000000ff
        /*00dc*/ 	.word	0x00000008
        /*00e0*/ 	.short	0x0100
        /*00e2*/ 	.byte	0x09
	.zero		1


	//   ....[3]....
        /*00e4*/ 	.word	0x00000330
        /*00e8*/ 	.word	0x000000ff
        /*00ec*/ 	.word	0x00000018
        /*00f0*/ 	.short	0x0100
        /*00f2*/ 	.byte	0x09
	.zero		1


	//   ....[4]....
        /*00f4*/ 	.word	0x000005b0
        /*00f8*/ 	.word	0x000000ff
        /*00fc*/ 	.word	0x00000050
        /*0100*/ 	.short	0x0100
        /*0102*/ 	.byte	0x09
	.zero		1


	//   ....[5]....
        /*0104*/ 	.word	0x000005c0
        /*0108*/ 	.word	0x000000ff
        /*010c*/ 	.word	0x00000058
        /*0110*/ 	.short	0x0100
        /*0112*/ 	.byte	0x09
	.zero		1


	//   ....[6]....
        /*0114*/ 	.word	0x00000600
        /*0118*/ 	.word	0x000000ff
        /*011c*/ 	.word	0x00000030
        /*0120*/ 	.short	0x0100
        /*0122*/ 	.byte	0x0a
	.zero		1


	//   ....[7]....
        /*0124*/ 	.word	0x00000620
        /*0128*/ 	.word	0x000000ff
        /*012c*/ 	.word	0x00000038
        /*0130*/ 	.short	0x0100
        /*0132*/ 	.byte	0x0a
	.zero		1


	//   ....[8]....
        /*0134*/ 	.word	0x00000630
        /*0138*/ 	.word	0x000000ff
        /*013c*/ 	.word	0x00000040
        /*0140*/ 	.short	0x0100
        /*0142*/ 	.byte	0x0a
	.zero		1


	//   ....[9]....
        /*0144*/ 	.word	0x00000640
        /*0148*/ 	.word	0x000000ff
        /*014c*/ 	.word	0x00000048
        /*0150*/ 	.short	0x0100
        /*0152*/ 	.byte	0x0a
	.zero		1


	//   ....[10]....
        /*0154*/ 	.word	0x000016a0
        /*0158*/ 	.word	0x00000062
        /*015c*/ 	.word	0xfffffff8
        /*0160*/ 	.short	0x010a
        /*0162*/ 	.byte	0x3f
	.zero		1


	//   ....[11]....
        /*0164*/ 	.word	0x00001ad0
        /*0168*/ 	.word	0x00000003
        /*016c*/ 	.word	0x00000000
        /*0170*/ 	.short	0x010a
        /*0172*/ 	.byte	0x3f
	.zero		1


	//   ....[12]....
        /*0174*/ 	.word	0x00001b10
        /*0178*/ 	.word	0x00000003
        /*017c*/ 	.word	0x00000000
        /*0180*/ 	.short	0x010a
        /*0182*/ 	.byte	0x3f
	.zero		1


	//   ....[13]....
        /*0184*/ 	.word	0x00001c50
        /*0188*/ 	.word	0x00000003
        /*018c*/ 	.word	0x00000000
        /*0190*/ 	.short	0x010a
        /*0192*/ 	.byte	0x3f
	.zero		1


	//   ....[14]....
        /*0194*/ 	.word	0x00002680
        /*0198*/ 	.word	0x00000003
        /*019c*/ 	.word	0x00000000
        /*01a0*/ 	.short	0x010a
        /*01a2*/ 	.byte	0x3f
	.zero		1


	//   ....[15]....
        /*01a4*/ 	.word	0x00002830
        /*01a8*/ 	.word	0x00000006
        /*01ac*/ 	.word	0x00000000
        /*01b0*/ 	.short	0x010a
        /*01b2*/ 	.byte	0x3f
	.zero		1


	//   ....[16]....
        /*01b4*/ 	.word	0x00002a10
        /*01b8*/ 	.word	0x000000ff
        /*01bc*/ 	.word	0x00000000
        /*01c0*/ 	.short	0x0101
        /*01c2*/ 	.byte	0x06
	.zero		1


	//   ....[17]....
        /*01c4*/ 	.word	0x00003260
        /*01c8*/ 	.word	0x00000006
        /*01cc*/ 	.word	0x00000000
        /*01d0*/ 	.short	0x010a
        /*01d2*/ 	.byte	0x3f
	.zero		1


	//   ....[18]....
        /*01d4*/ 	.word	0x000035a0
        /*01d8*/ 	.word	0x000000ff
        /*01dc*/ 	.word	0x00000000
        /*01e0*/ 	.short	0x0101
        /*01e2*/ 	.byte	0x04
	.zero		1


	//   ....[19]....
        /*01e4*/ 	.word	0x00003f30
        /*01e8*/ 	.word	0x00000066
        /*01ec*/ 	.word	0x00000000
        /*01f0*/ 	.short	0x0101
        /*01f2*/ 	.byte	0x2e
	.zero		1


	//   ....[20]....
        /*01f4*/ 	.word	0x00003fd0
        /*01f8*/ 	.word	0x000000ff
        /*01fc*/ 	.word	0x00000000
        /*0200*/ 	.short	0x0101
        /*0202*/ 	.byte	0x04
	.zero		1


	//   ....[21]....
        /*0204*/ 	.word	0x00004020
        /*0208*/ 	.word	0x00000062
        /*020c*/ 	.word	0x00000008
        /*0210*/ 	.short	0x010a
        /*0212*/ 	.byte	0x3f
	.zero		1


	//   ....[22]....
        /*0214*/ 	.word	0x000074e0
        /*0218*/ 	.word	0x00000063
        /*021c*/ 	.word	0x00000000
        /*0220*/ 	.short	0x0101
        /*0222*/ 	.byte	0x2e
	.zero		1


	//   ....[23]....
        /*0224*/ 	.word	0x00008220
        /*0228*/ 	.word	0x00000006
        /*022c*/ 	.word	0x00000010
        /*0230*/ 	.short	0x010a
        /*0232*/ 	.byte	0x3f
	.zero		1


	//   ....[24]....
        /*0234*/ 	.word	0x00008a00
        /*0238*/ 	.word	0x00000002
        /*023c*/ 	.word	0x00000058
        /*0240*/ 	.short	0x0101
        /*0242*/ 	.byte	0x3f
	.zero		1


	//   ....[25]....
        /*0244*/ 	.word	0x00009130
        /*0248*/ 	.word	0x00000005
        /*024c*/ 	.word	0x00000000
        /*0250*/ 	.short	0x010a
        /*0252*/ 	.byte	0x3f
	.zero		1


	//   ....[26]....
        /*0254*/ 	.word	0x000091b0
        /*0258*/ 	.word	0x00000019
        /*025c*/ 	.word	0x00000000
        /*0260*/ 	.short	0x010a
        /*0262*/ 	.byte	0x3f
	.zero		1


	//   ....[27]....
        /*0264*/ 	.word	0x00009210
        /*0268*/ 	.word	0x00000062
        /*026c*/ 	.word	0xfffffff8
        /*0270*/ 	.short	0x010a
        /*0272*/ 	.byte	0x3f
	.zero		1


	//   ....[28]....
        /*0274*/ 	.word	0x000092d0
        /*0278*/ 	.word	0x00000003
        /*027c*/ 	.word	0x00000000
        /*0280*/ 	.short	0x010a
        /*0282*/ 	.byte	0x3f
	.zero		1


	//   ....[29]....
        /*0284*/ 	.word	0x00009320
        /*0288*/ 	.word	0x00000003
        /*028c*/ 	.word	0x00000000
        /*0290*/ 	.short	0x010a
        /*0292*/ 	.byte	0x3f
	.zero		1


	//   ....[30]....
        /*0294*/ 	.word	0x00009370
        /*0298*/ 	.word	0x00000006
        /*029c*/ 	.word	0x00000000
        /*02a0*/ 	.short	0x010a
        /*02a2*/ 	.byte	0x3f
	.zero		1


	//   ....[31]....
        /*02a4*/ 	.word	0x000093c0
        /*02a8*/ 	.word	0x00000062
        /*02ac*/ 	.word	0x00000008
        /*02b0*/ 	.short	0x010a
        /*02b2*/ 	.byte	0x3f
	.zero		1


	//   ....[32]....
        /*02b4*/ 	.word	0x00009490
        /*02b8*/ 	.word	0x00000006
        /*02bc*/ 	.word	0x00000010
        /*02c0*/ 	.short	0x010a
        /*02c2*/ 	.byte	0x3f
	.zero		1


	//   ....[33]....
        /*02c4*/ 	.word	0x00009560
        /*02c8*/ 	.word	0x00000005
        /*02cc*/ 	.word	0x00000000
        /*02d0*/ 	.short	0x010a
        /*02d2*/ 	.byte	0x3f
	.zero		1


	//----- nvinfo : EIATTR_NUM_MBARRIERS
	.align		4
.L_36:
        /*02d4*/ 	.byte	0x03, 0x38
        /*02d6*/ 	.short	0x000a


	//----- nvinfo : EIATTR_EXIT_INSTR_OFFSETS
	.align		4
        /*02d8*/ 	.byte	0x04, 0x1c
        /*02da*/ 	.short	(.L_38 - .L_37)


	//   ....[0]....
.L_37:
        /*02dc*/ 	.word	0x00001210


	//   ....[1]....
        /*02e0*/ 	.word	0x00001270


	//   ....[2]....
        /*02e4*/ 	.word	0x00007c20


	//   ....[3]....
        /*02e8*/ 	.word	0x00007c50


	//   ....[4]....
        /*02ec*/ 	.word	0x00009200


	//----- nvinfo : EIATTR_MAX_THREADS
	.align		4
.L_38:
        /*02f0*/ 	.byte	0x04, 0x05
        /*02f2*/ 	.short	(.L_40 - .L_39)
.L_39:
        /*02f4*/ 	.word	0x00000180
        /*02f8*/ 	.word	0x00000001
        /*02fc*/ 	.word	0x00000001


	//----- nvinfo : EIATTR_CRS_STACK_SIZE
	.align		4
.L_40:
        /*0300*/ 	.byte	0x04, 0x1e
        /*0302*/ 	.short	(.L_42 - .L_41)
.L_41:
        /*0304*/ 	.word	0x00000000


	//----- nvinfo : EIATTR_CBANK_PARAM_SIZE
	.align		4
.L_42:
        /*0308*/ 	.byte	0x03, 0x19
        /*030a*/ 	.short	0x0470


	//----- nvinfo : EIATTR_PARAM_CBANK
	.align		4
        /*030c*/ 	.byte	0x04, 0x0a
        /*030e*/ 	.short	(.L_44 - .L_43)
	.align		4
.L_43:
        /*0310*/ 	.word	index@(.nv.constant0._ZN7cutlass13device_kernelINS_4gemm6kernel13GemmUniversalIN4cute5tupleIJiiiiEEENS1_10collective13CollectiveMmaINS1_39MainloopSm90TmaGmmaRmemAWarpSpecializedILi2ENS5_IJNS4_1CILi1EEESB_SB_EEENS1_32KernelTmaWarpSpecializedPingpongEEENS5_IJNSA_ILi64EEENSA_ILi128EEESG_EEEfNS5_IJlSB_lEEEfNS5_IJSB_llEEENS4_8TiledMMAINS4_8MMA_AtomIJNS4_4SM904GMMA30MMA_64x128x8_F32TF32TF32_RS_TNILNSN_7ScaleInE1ELSP_1EEEEEENS4_6LayoutISC_NS5_IJNSA_ILi0EEEST_ST_EEEEENS5_IJNS4_10UnderscoreESW_SW_EEEEENS4_13SM90_TMA_LOADENS4_14ComposedLayoutINS4_7SwizzleILi3ELi4ELi3EEENS4_18smem_ptr_flag_bitsILi32EEENSS_INS5_IJNSA_ILi8EEENSA_ILi32EEEEEENS5_IJS16_SB_EEEEEEEvNS4_8identityESZ_NS10_INS11_ILi1ELi4ELi3EEES14_NSS_INS5_IJS15_S15_EEENS5_IJSB_S15_EEEEEEENS4_9Copy_AtomIJNS4_39AutoVectorizingCopyWithAssumedAlignmentILi128EEEfEEES1B_EENS_8epilogue10collective6detail29Sm90TmaWarpSpecializedAdapterINS1N_15DefaultEpilogueIfSI_SI_NS1M_6thread17LinearCombinationIfLi1EffLNS1R_9ScaleType4KindE0ELNS_15FloatRoundStyleE2EfEENS1_15EpilogueDefaultEEEEEvvEEEEvNT_6ParamsE)
        /*0314*/ 	.short	0x0210
        /*0316*/ 	.short	0x0470


	//----- nvinfo : EIATTR_SW_WAR
	.align		4
.L_44:
        /*0318*/ 	.byte	0x04, 0x36
        /*031a*/ 	.short	(.L_46 - .L_45)
.L_45:
        /*031c*/ 	.word	0x00000008
.L_46:


//--------------------- .nv.callgraph             --------------------------
	.section	.nv.callgraph,"",@"SHT_CUDA_CALLGRAPH"
	.align	4
	.sectionentsize	8
	.align		4
        /*0000*/ 	.word	0x00000000
	.align		4
        /*0004*/ 	.word	0xffffffff
	.align		4
        /*0008*/ 	.word	index@(_ZN7cutlass13device_kernelINS_4gemm6kernel13GemmUniversalIN4cute5tupleIJiiiiEEENS1_10collective13CollectiveMmaINS1_39MainloopSm90TmaGmmaRmemAWarpSpecializedILi2ENS5_IJNS4_1CILi1EEESB_SB_EEENS1_32KernelTmaWarpSpecializedPingpongEEENS5_IJNSA_ILi64EEENSA_ILi128EEESG_EEEfNS5_IJlSB_lEEEfNS5_IJSB_llEEENS4_8TiledMMAINS4_8MMA_AtomIJNS4_4SM904GMMA30MMA_64x128x8_F32TF32TF32_RS_TNILNSN_7ScaleInE1ELSP_1EEEEEENS4_6LayoutISC_NS5_IJNSA_ILi0EEEST_ST_EEEEENS5_IJNS4_10UnderscoreESW_SW_EEEEENS4_13SM90_TMA_LOADENS4_14ComposedLayoutINS4_7SwizzleILi3ELi4ELi3EEENS4_18smem_ptr_flag_bitsILi32EEENSS_INS5_IJNSA_ILi8EEENSA_ILi32EEEEEENS5_IJS16_SB_EEEEEEEvNS4_8identityESZ_NS10_INS11_ILi1ELi4ELi3EEES14_NSS_INS5_IJS15_S15_EEENS5_IJSB_S15_EEEEEEENS4_9Copy_AtomIJNS4_39AutoVectorizingCopyWithAssumedAlignmentILi128EEEfEEES1B_EENS_8epilogue10collective6detail29Sm90TmaWarpSpecializedAdapterINS1N_15DefaultEpilogueIfSI_SI_NS1M_6thread17LinearCombinationIfLi1EffLNS1R_9ScaleType4KindE0ELNS_15FloatRoundStyleE2EfEENS1_15EpilogueDefaultEEEEEvvEEEEvNT_6ParamsE)
	.align		4
        /*000c*/ 	.word	index@(__assertfail)
	.align		4
        /*0010*/ 	.word	0x00000000
	.align		4
        /*0014*/ 	.word	0xfffffffe
	.align		4
        /*0018*/ 	.word	0x00000000
	.align		4
        /*001c*/ 	.word	0xfffffffd
	.align		4
        /*0020*/ 	.word	0x00000000
	.align		4
        /*0024*/ 	.word	0xfffffffc


//--------------------- .nv.constant4             --------------------------
	.section	.nv.constant4,"a",@progbits
	.align	8
	.align		8
.nv.constant4:
        /*0000*/ 	.dword	__assertfail
	.align		8
        /*0008*/ 	.dword	__unnamed_1
	.align		8
        /*0010*/ 	.dword	__unnamed_2
	.align		8
        /*0018*/ 	.dword	_ZN40_INTERNAL_b8f4867a_4_k_cu_ec503776_335774cuda3std3__45__cpo5beginE
	.align		8
        /*0020*/ 	.dword	_ZN40_INTERNAL_b8f4867a_4_k_cu_ec503776_335774cuda3std3__45__cpo3endE
	.align		8
        /*0028*/ 	.dword	_ZN40_INTERNAL_b8f4867a_4_k_cu_ec503776_335774cuda3std3__45__cpo6cbeginE
	.align		8
        /*0030*/ 	.dword	_ZN40_INTERNAL_b8f4867a_4_k_cu_ec503776_335774cuda3std3__45__cpo4cendE
	.align		8
        /*0038*/ 	.dword	_ZN40_INTERNAL_b8f4867a_4_k_cu_ec503776_335774cuda3std3__442_GLOBAL__N__b8f4867a_4_k_cu_ec503776_335776ignoreE
	.align		8
        /*0040*/ 	.dword	_ZN40_INTERNAL_b8f4867a_4_k_cu_ec503776_335774cuda3std3__419piecewise_constructE
	.align		8
        /*0048*/ 	.dword	_ZN40_INTERNAL_b8f4867a_4_k_cu_ec503776_335774cuda3std3__48in_placeE
	.align		8
        /*0050*/ 	.dword	_ZN40_INTERNAL_b8f4867a_4_k_cu_ec503776_335774cuda3std6ranges3__45__cpo4swapE
	.align		8
        /*0058*/ 	.dword	_ZN40_INTERNAL_b8f4867a_4_k_cu_ec503776_335774cuda3std6ranges3__45__cpo9iter_moveE
	.align		8
        /*0060*/ 	.dword	_ZN40_INTERNAL_b8f4867a_4_k_cu_ec503776_335774cute7productE
	.align		8
        /*0068*/ 	.dword	_ZN40_INTERNAL_b8f4867a_4_k_cu_ec503776_335774cute1_E
	.align		8
        /*0070*/ 	.dword	$str$24
	.align		8
        /*0078*/ 	.dword	$str$25


//--------------------- .text._ZN7cutlass13device_kernelINS_4gemm6kernel13GemmUniversalIN4cute5tupleIJiiiiEEENS1_10collective13CollectiveMmaINS1_39MainloopSm90TmaGmmaRmemAWarpSpecializedILi2ENS5_IJNS4_1CILi1EEESB_SB_EEENS1_32KernelTmaWarpSpecializedPingpongEEENS5_IJNSA_ILi64EEENSA_ILi128EEESG_EEEfNS5_IJlSB_lEEEfNS5_IJSB_llEEENS4_8TiledMMAINS4_8MMA_AtomIJNS4_4SM904GMMA30MMA_64x128x8_F32TF32TF32_RS_TNILNSN_7ScaleInE1ELSP_1EEEEEENS4_6LayoutISC_NS5_IJNSA_ILi0EEEST_ST_EEEEENS5_IJNS4_10UnderscoreESW_SW_EEEEENS4_13SM90_TMA_LOADENS4_14ComposedLayoutINS4_7SwizzleILi3ELi4ELi3EEENS4_18smem_ptr_flag_bitsILi32EEENSS_INS5_IJNSA_ILi8EEENSA_ILi32EEEEEENS5_IJS16_SB_EEEEEEEvNS4_8identityESZ_NS10_INS11_ILi1ELi4ELi3EEES14_NSS_INS5_IJS15_S15_EEENS5_IJSB_S15_EEEEEEENS4_9Copy_AtomIJNS4_39AutoVectorizingCopyWithAssumedAlignmentILi128EEEfEEES1B_EENS_8epilogue10collective6detail29Sm90TmaWarpSpecializedAdapterINS1N_15DefaultEpilogueIfSI_SI_NS1M_6thread17LinearCombinationIfLi1EffLNS1R_9ScaleType4KindE0ELNS_15FloatRoundStyleE2EfEENS1_15EpilogueDefaultEEEEEvvEEEEvNT_6ParamsE --------------------------
	.section	.text._ZN7cutlass13device_kernelINS_4gemm6kernel13GemmUniversalIN4cute5tupleIJiiiiEEENS1_10collective13CollectiveMmaINS1_39MainloopSm90TmaGmmaRmemAWarpSpecializedILi2ENS5_IJNS4_1CILi1EEESB_SB_EEENS1_32KernelTmaWarpSpecializedPingpongEEENS5_IJNSA_ILi64EEENSA_ILi128EEESG_EEEfNS5_IJlSB_lEEEfNS5_IJSB_llEEENS4_8TiledMMAINS4_8MMA_AtomIJNS4_4SM904GMMA30MMA_64x128x8_F32TF32TF32_RS_TNILNSN_7ScaleInE1ELSP_1EEEEEENS4_6LayoutISC_NS5_IJNSA_ILi0EEEST_ST_EEEEENS5_IJNS4_10UnderscoreESW_SW_EEEEENS4_13SM90_TMA_LOADENS4_14ComposedLayoutINS4_7SwizzleILi3ELi4ELi3EEENS4_18smem_ptr_flag_bitsILi32EEENSS_INS5_IJNSA_ILi8EEENSA_ILi32EEEEEENS5_IJS16_SB_EEEEEEEvNS4_8identityESZ_NS10_INS11_ILi1ELi4ELi3EEES14_NSS_INS5_IJS15_S15_EEENS5_IJSB_S15_EEEEEEENS4_9Copy_AtomIJNS4_39AutoVectorizingCopyWithAssumedAlignmentILi128EEEfEEES1B_EENS_8epilogue10collective6detail29Sm90TmaWarpSpecializedAdapterINS1N_15DefaultEpilogueIfSI_SI_NS1M_6thread17LinearCombinationIfLi1EffLNS1R_9ScaleType4KindE0ELNS_15FloatRoundStyleE2EfEENS1_15EpilogueDefaultEEEEEvvEEEEvNT_6ParamsE,"ax",@progbits
	.align	128
.text._ZN7cutlass13device_kernelINS_4gemm6kernel13GemmUniversalIN4cute5tupleIJiiiiEEENS1_10collective13CollectiveMmaINS1_39MainloopSm90TmaGmmaRmemAWarpSpecializedILi2ENS5_IJNS4_1CILi1EEESB_SB_EEENS1_32KernelTmaWarpSpecializedPingpongEEENS5_IJNSA_ILi64EEENSA_ILi128EEESG_EEEfNS5_IJlSB_lEEEfNS5_IJSB_llEEENS4_8TiledMMAINS4_8MMA_AtomIJNS4_4SM904GMMA30MMA_64x128x8_F32TF32TF32_RS_TNILNSN_7ScaleInE1ELSP_1EEEEEENS4_6LayoutISC_NS5_IJNSA_ILi0EEEST_ST_EEEEENS5_IJNS4_10UnderscoreESW_SW_EEEEENS4_13SM90_TMA_LOADENS4_14ComposedLayoutINS4_7SwizzleILi3ELi4ELi3EEENS4_18smem_ptr_flag_bitsILi32EEENSS_INS5_IJNSA_ILi8EEENSA_ILi32EEEEEENS5_IJS16_SB_EEEEEEEvNS4_8identityESZ_NS10_INS11_ILi1ELi4ELi3EEES14_NSS_INS5_IJS15_S15_EEENS5_IJSB_S15_EEEEEEENS4_9Copy_AtomIJNS4_39AutoVectorizingCopyWithAssumedAlignmentILi128EEEfEEES1B_EENS_8epilogue10collective6detail29Sm90TmaWarpSpecializedAdapterINS1N_15DefaultEpilogueIfSI_SI_NS1M_6thread17LinearCombinationIfLi1EffLNS1R_9ScaleType4KindE0ELNS_15FloatRoundStyleE2EfEENS1_15EpilogueDefaultEEEEEvvEEEEvNT_6ParamsE:
        .type           _ZN7cutlass13device_kernelINS_4gemm6kernel13GemmUniversalIN4cute5tupleIJiiiiEEENS1_10collective13CollectiveMmaINS1_39MainloopSm90TmaGmmaRmemAWarpSpecializedILi2ENS5_IJNS4_1CILi1EEESB_SB_EEENS1_32KernelTmaWarpSpecializedPingpongEEENS5_IJNSA_ILi64EEENSA_ILi128EEESG_EEEfNS5_IJlSB_lEEEfNS5_IJSB_llEEENS4_8TiledMMAINS4_8MMA_AtomIJNS4_4SM904GMMA30MMA_64x128x8_F32TF32TF32_RS_TNILNSN_7ScaleInE1ELSP_1EEEEEENS4_6LayoutISC_NS5_IJNSA_ILi0EEEST_ST_EEEEENS5_IJNS4_10UnderscoreESW_SW_EEEEENS4_13SM90_TMA_LOADENS4_14ComposedLayoutINS4_7SwizzleILi3ELi4ELi3EEENS4_18smem_ptr_flag_bitsILi32EEENSS_INS5_IJNSA_ILi8EEENSA_ILi32EEEEEENS5_IJS16_SB_EEEEEEEvNS4_8identityESZ_NS10_INS11_ILi1ELi4ELi3EEES14_NSS_INS5_IJS15_S15_EEENS5_IJSB_S15_EEEEEEENS4_9Copy_AtomIJNS4_39AutoVectorizingCopyWithAssumedAlignmentILi128EEEfEEES1B_EENS_8epilogue10collective6detail29Sm90TmaWarpSpecializedAdapterINS1N_15DefaultEpilogueIfSI_SI_NS1M_6thread17LinearCombinationIfLi1EffLNS1R_9ScaleType4KindE0ELNS_15FloatRoundStyleE2EfEENS1_15EpilogueDefaultEEEEEvvEEEEvNT_6ParamsE,@function
        .size           _ZN7cutlass13device_kernelINS_4gemm6kernel13GemmUniversalIN4cute5tupleIJiiiiEEENS1_10collective13CollectiveMmaINS1_39MainloopSm90TmaGmmaRmemAWarpSpecializedILi2ENS5_IJNS4_1CILi1EEESB_SB_EEENS1_32KernelTmaWarpSpecializedPingpongEEENS5_IJNSA_ILi64EEENSA_ILi128EEESG_EEEfNS5_IJlSB_lEEEfNS5_IJSB_llEEENS4_8TiledMMAINS4_8MMA_AtomIJNS4_4SM904GMMA30MMA_64x128x8_F32TF32TF32_RS_TNILNSN_7ScaleInE1ELSP_1EEEEEENS4_6LayoutISC_NS5_IJNSA_ILi0EEEST_ST_EEEEENS5_IJNS4_10UnderscoreESW_SW_EEEEENS4_13SM90_TMA_LOADENS4_14ComposedLayoutINS4_7SwizzleILi3ELi4ELi3EEENS4_18smem_ptr_flag_bitsILi32EEENSS_INS5_IJNSA_ILi8EEENSA_ILi32EEEEEENS5_IJS16_SB_EEEEEEEvNS4_8identityESZ_NS10_INS11_ILi1ELi4ELi3EEES14_NSS_INS5_IJS15_S15_EEENS5_IJSB_S15_EEEEEEENS4_9Copy_AtomIJNS4_39AutoVectorizingCopyWithAssumedAlignmentILi128EEEfEEES1B_EENS_8epilogue10collective6detail29Sm90TmaWarpSpecializedAdapterINS1N_15DefaultEpilogueIfSI_SI_NS1M_6thread17LinearCombinationIfLi1EffLNS1R_9ScaleType4KindE0ELNS_15FloatRoundStyleE2EfEENS1_15EpilogueDefaultEEEEEvvEEEEvNT_6ParamsE,(.L_x_207 - _ZN7cutlass13device_kernelINS_4gemm6kernel13GemmUniversalIN4cute5tupleIJiiiiEEENS1_10collective13CollectiveMmaINS1_39MainloopSm90TmaGmmaRmemAWarpSpecializedILi2ENS5_IJNS4_1CILi1EEESB_SB_EEENS1_32KernelTmaWarpSpecializedPingpongEEENS5_IJNSA_ILi64EEENSA_ILi128EEESG_EEEfNS5_IJlSB_lEEEfNS5_IJSB_llEEENS4_8TiledMMAINS4_8MMA_AtomIJNS4_4SM904GMMA30MMA_64x128x8_F32TF32TF32_RS_TNILNSN_7ScaleInE1ELSP_1EEEEEENS4_6LayoutISC_NS5_IJNSA_ILi0EEEST_ST_EEEEENS5_IJNS4_10UnderscoreESW_SW_EEEEENS4_13SM90_TMA_LOADENS4_14ComposedLayoutINS4_7SwizzleILi3ELi4ELi3EEENS4_18smem_ptr_flag_bitsILi32EEENSS_INS5_IJNSA_ILi8EEENSA_ILi32EEEEEENS5_IJS16_SB_EEEEEEEvNS4_8identityESZ_NS10_INS11_ILi1ELi4ELi3EEES14_NSS_INS5_IJS15_S15_EEENS5_IJSB_S15_EEEEEEENS4_9Copy_AtomIJNS4_39AutoVectorizingCopyWithAssumedAlignmentILi128EEEfEEES1B_EENS_8epilogue10collective6detail29Sm90TmaWarpSpecializedAdapterINS1N_15DefaultEpilogueIfSI_SI_NS1M_6thread17LinearCombinationIfLi1EffLNS1R_9ScaleType4KindE0ELNS_15FloatRoundStyleE2EfEENS1_15EpilogueDefaultEEEEEvvEEEEvNT_6ParamsE)
        .other          _ZN7cutlass13device_kernelINS_4gemm6kernel13GemmUniversalIN4cute5tupleIJiiiiEEENS1_10collective13CollectiveMmaINS1_39MainloopSm90TmaGmmaRmemAWarpSpecializedILi2ENS5_IJNS4_1CILi1EEESB_SB_EEENS1_32KernelTmaWarpSpecializedPingpongEEENS5_IJNSA_ILi64EEENSA_ILi128EEESG_EEEfNS5_IJlSB_lEEEfNS5_IJSB_llEEENS4_8TiledMMAINS4_8MMA_AtomIJNS4_4SM904GMMA30MMA_64x128x8_F32TF32TF32_RS_TNILNSN_7ScaleInE1ELSP_1EEEEEENS4_6LayoutISC_NS5_IJNSA_ILi0EEEST_ST_EEEEENS5_IJNS4_10UnderscoreESW_SW_EEEEENS4_13SM90_TMA_LOADENS4_14ComposedLayoutINS4_7SwizzleILi3ELi4ELi3EEENS4_18smem_ptr_flag_bitsILi32EEENSS_INS5_IJNSA_ILi8EEENSA_ILi32EEEEEENS5_IJS16_SB_EEEEEEEvNS4_8identityESZ_NS10_INS11_ILi1ELi4ELi3EEES14_NSS_INS5_IJS15_S15_EEENS5_IJSB_S15_EEEEEEENS4_9Copy_AtomIJNS4_39AutoVectorizingCopyWithAssumedAlignmentILi128EEEfEEES1B_EENS_8epilogue10collective6detail29Sm90TmaWarpSpecializedAdapterINS1N_15DefaultEpilogueIfSI_SI_NS1M_6thread17LinearCombinationIfLi1EffLNS1R_9ScaleType4KindE0ELNS_15FloatRoundStyleE2EfEENS1_15EpilogueDefaultEEEEEvvEEEEvNT_6ParamsE,@"STO_CUDA_ENTRY STV_DEFAULT"
_ZN7cutlass13device_kernelINS_4gemm6kernel13GemmUniversalIN4cute5tupleIJiiiiEEENS1_10collective13CollectiveMmaINS1_39MainloopSm90TmaGmmaRmemAWarpSpecializedILi2ENS5_IJNS4_1CILi1EEESB_SB_EEENS1_32KernelTmaWarpSpecializedPingpongEEENS5_IJNSA_ILi64EEENSA_ILi128EEESG_EEEfNS5_IJlSB_lEEEfNS5_IJSB_llEEENS4_8TiledMMAINS4_8MMA_AtomIJNS4_4SM904GMMA30MMA_64x128x8_F32TF32TF32_RS_TNILNSN_7ScaleInE1ELSP_1EEEEEENS4_6LayoutISC_NS5_IJNSA_ILi0EEEST_ST_EEEEENS5_IJNS4_10UnderscoreESW_SW_EEEEENS4_13SM90_TMA_LOADENS4_14ComposedLayoutINS4_7SwizzleILi3ELi4ELi3EEENS4_18smem_ptr_flag_bitsILi32EEENSS_INS5_IJNSA_ILi8EEENSA_ILi32EEEEEENS5_IJS16_SB_EEEEEEEvNS4_8identityESZ_NS10_INS11_ILi1ELi4ELi3EEES14_NSS_INS5_IJS15_S15_EEENS5_IJSB_S15_EEEEEEENS4_9Copy_AtomIJNS4_39AutoVectorizingCopyWithAssumedAlignmentILi128EEEfEEES1B_EENS_8epilogue10collective6detail29Sm90TmaWarpSpecializedAdapterINS1N_15DefaultEpilogueIfSI_SI_NS1M_6thread17LinearCombinationIfLi1EffLNS1R_9ScaleType4KindE0ELNS_15FloatRoundStyleE2EfEENS1_15EpilogueDefaultEEEEEvvEEEEvNT_6ParamsE:
[----:B------:R-:W0:Y:S01]  /*0000*/  LDC R1, c[0x0][0x28] ;  /* 0x00000a00ff017b82 */ /* 0x000e220000000800 */
[----:B------:R-:W1:Y:S01]  /*0010*/  S2R R0, SR_TID.X ;  /* 0x0000000000007919 */ /* 0x000e620000002100 */
[----:B------:R-:W-:Y:S01]  /*0020*/  ELECT P0, URZ, PT ;  /* 0x00000000003f782f */ /* 0x000fe20003800000 */
[----:B------:R-:W-:Y:S01]  /*0030*/  BSSY B0, `(.L_x_0) ;  /* 0x0000014000007945 */ /* 0x000fe20003800000 */
[----:B-1----:R-:W-:-:S05]  /*0040*/  SHF.R.U32.HI R2, RZ, 0x5, R0 ;  /* 0x00000005ff027819 */ /* 0x002fca0000011600 */
[----:B------:R-:W1:Y:S02]  /*0050*/  SHFL.IDX PT, R3, R2, RZ, 0x1f ;  /* 0x00001fff02037589 */ /* 0x000e6400000e0000 */
[----:B-1----:R-:W-:Y:S02]  /*0060*/  R2UR UR8, R3 ;  /* 0x00000000030872ca */ /* 0x002fe400000e0000 */
[----:B------:R-:W-:-:S05]  /*0070*/  SHF.R.U32.HI R3, RZ, 0x7, R0 ;  /* 0x00000007ff037819 */ /* 0x000fca0000011600 */
[----:B------:R1:W2:Y:S06]  /*0080*/  SHFL.IDX PT, R4, R3, RZ, 0x1f ;  /* 0x00001fff03047589 */ /* 0x0002ac00000e0000 */
[----:B------:R-:W-:Y:S02]  /*0090*/  USHF.R.S32.HI UR4, URZ, 0x1f, UR8 ;  /* 0x0000001f3f047899 */ /* 0x000fe40008011408 */
[----:B------:R-:W-:Y:S02]  /*00a0*/  ISETP.NE.OR P0, PT, RZ, UR8, !P0 ;  /* 0x00000008ff007c0c */ /* 0x000fe4000c705670 */
[----:B------:R-:W-:-:S04]  /*00b0*/  ULEA.HI UR4, UR4, UR8, URZ, 0x2 ;  /* 0x0000000804047291 */ /* 0x000fc8000f8f103f */
[----:B------:R-:W-:-:S04]  /*00c0*/  ULOP3.LUT UR4, UR4, 0xfffffffc, URZ, 0xc0, !UPT ;  /* 0xfffffffc04047892 */ /* 0x000fc8000f8ec03f */
[----:B------:R-:W-:-:S03]  /*00d0*/  UIADD3 UR8, UR8, -UR4, URZ ;  /* 0x8000000408087290 */ /* 0x000fc6000fffe03f */
[----:B01----:R-:W-:Y:S09]  /*00e0*/  @P0 BRA `(.L_x_1) ;  /* 0x0000000000200947 */ /* 0x003ff20003800000 */
[----:B------:R-:W-:Y:S02]  /*00f0*/  ULDC.64 UR4, c[0x0][0x198] ;  /* 0x0000660000047ab9 */ /* 0x000fe40000000a00 */
[----:B------:R-:W-:Y:S02]  /*0100*/  UIADD3 UR6, UP0, UR4, 0xf0, URZ ;  /* 0x000000f004067890 */ /* 0x000fe4000ff1e03f */
[----:B------:R-:W-:Y:S02]  /*0110*/  UIADD3 UR4, UP1, UR4, 0x1f0, URZ ;  /* 0x000001f004047890 */ /* 0x000fe4000ff3e03f */
[----:B------:R-:W-:Y:S02]  /*0120*/  UIADD3.X UR7, URZ, UR5, URZ, UP0, !UPT ;  /* 0x000000053f077290 */ /* 0x000fe400087fe43f */
[----:B------:R-:W-:-:S07]  /*0130*/  UIADD3.X UR5, URZ, UR5, URZ, UP1, !UPT ;  /* 0x000000053f057290 */ /* 0x000fce0008ffe43f */
[----:B------:R0:W-:Y:S02]  /*0140*/  UTMACCTL.PF [UR6] ;  /* 0x00000000060079b9 */ /* 0x0001e40008040000 */
[----:B------:R0:W-:Y:S02]  /*0150*/  UTMACCTL.PF [UR4] ;  /* 0x00000000040079b9 */ /* 0x0001e40008040000 */
[----:B0-----:R-:W-:Y:S01]  /*0160*/  NOP ;  /* 0x0000000000007918 */ /* 0x001fe20000000000 */
.L_x_1:
[----:B------:R-:W-:Y:S05]  /*0170*/  BSYNC B0 ;  /* 0x0000000000007941 */ /* 0x000fea0003800000 */
.L_x_0:
[----:B------:R-:W0:Y:S01]  /*0180*/  SHFL.IDX PT, R5, R2, RZ, 0x1f ;  /* 0x00001fff02057589 */ /* 0x000e2200000e0000 */
[----:B--2---:R-:W-:Y:S01]  /*0190*/  R2UR UR15, R4 ;  /* 0x00000000040f72ca */ /* 0x004fe200000e0000 */
[----:B------:R-:W-:-:S04]  /*01a0*/  UISETP.NE.AND UP0, UPT, UR8, 0x3, UPT ;  /* 0x000000030800788c */ /* 0x000fc8000bf05270 */
[----:B------:R-:W-:-:S08]  /*01b0*/  UISETP.EQ.OR UP0, UPT, UR8, URZ, !UP0 ;  /* 0x0000003f0800728c */ /* 0x000fd0000c702670 */
[----:B------:R-:W-:Y:S02]  /*01c0*/  UIADD3 UR18, UR15, -0x1, URZ ;  /* 0xffffffff0f127890 */ /* 0x000fe4000fffe03f */
[----:B------:R-:W-:Y:S02]  /*01d0*/  UISETP.EQ.AND UP0, UPT, UR15, URZ, UP0 ;  /* 0x0000003f0f00728c */ /* 0x000fe40008702270 */
[----:B------:R-:W-:Y:S02]  /*01e0*/  UISETP.GE.U32.AND UP1, UPT, UR18, 0x2, UPT ;  /* 0x000000021200788c */ /* 0x000fe4000bf26070 */
[----:B------:R-:W-:Y:S01]  /*01f0*/  USEL UR38, URZ, 0x1, !UP0 ;  /* 0x000000013f267887 */ /* 0x000fe2000c000000 */
[----:B0-----:R-:W-:-:S03]  /*0200*/  ISETP.NE.AND P0, PT, R5, RZ, PT ;  /* 0x000000ff0500720c */ /* 0x001fc60003f05270 */
[----:B------:R-:W-:-:S10]  /*0210*/  USEL UR38, UR38, 0x2, UP1 ;  /* 0x0000000226267887 */ /* 0x000fd40008800000 */
[----:B------:R-:W-:Y:S05]  /*0220*/  @P0 BRA `(.L_x_2) ;  /* 0x0000000000480947 */ /* 0x000fea0003800000 */
[----:B------:R-:W0:Y:S01]  /*0230*/  S2UR UR9, SR_CgaCtaId ;  /* 0x00000000000979c3 */ /* 0x000e220000008800 */
[----:B------:R-:W-:Y:S01]  /*0240*/  UMOV UR4, 0x400 ;  /* 0x0000040000047882 */ /* 0x000fe20000000000 */
[----:B------:R-:W-:Y:S01]  /*0250*/  UMOV UR5, 0x1 ;  /* 0x0000000100057882 */ /* 0x000fe20000000000 */
[----:B------:R-:W-:Y:S01]  /*0260*/  UMOV UR6, 0x80 ;  /* 0x0000008000067882 */ /* 0x000fe20000000000 */
[----:B------:R-:W-:Y:S01]  /*0270*/  ELECT P0, URZ, PT ;  /* 0x00000000003f782f */ /* 0x000fe20003800000 */
[----:B------:R-:W-:-:S04]  /*0280*/  UIADD3 UR6, -UR6, 0x100000, URZ ;  /* 0x0010000006067890 */ /* 0x000fc8000fffe13f */
[----:B------:R-:W-:Y:S02]  /*0290*/  USHF.L.U32 UR7, UR6, 0xb, URZ ;  /* 0x0000000b06077899 */ /* 0x000fe4000800063f */
[----:B------:R-:W-:Y:S02]  /*02a0*/  USHF.L.U32 UR6, UR6, 0x1, URZ ;  /* 0x0000000106067899 */ /* 0x000fe4000800063f */
[----:B0-----:R-:W-:Y:S02]  /*02b0*/  ULEA UR9, UR9, UR4, 0x18 ;  /* 0x0000000409097291 */ /* 0x001fe4000f8ec03f */
[----:B------:R-:W-:-:S04]  /*02c0*/  UIADD3 UR4, -UR5, 0x100000, URZ ;  /* 0x0010000005047890 */ /* 0x000fc8000fffe13f */
[----:B------:R-:W-:Y:S02]  /*02d0*/  USHF.L.U32 UR5, UR4, 0xb, URZ ;  /* 0x0000000b04057899 */ /* 0x000fe4000800063f */
[----:B------:R-:W-:Y:S01]  /*02e0*/  USHF.L.U32 UR4, UR4, 0x1, URZ ;  /* 0x0000000104047899 */ /* 0x000fe2000800063f */
[----:B------:R-:W0:Y:S11]  /*02f0*/  FENCE.VIEW.ASYNC.S ;  /* 0x00000000000073c6 */ /* 0x000e360000000000 */
[----:B0-----:R0:W1:Y:S01]  /*0300*/  SYNCS.EXCH.64 URZ, [UR9], UR4 ;  /* 0x00000004093f75b2 */ /* 0x0010620008000100 */
[----:B------:R0:W2:Y:S01]  /*0310*/  SYNCS.EXCH.64 URZ, [UR9+0x10], UR6 ;  /* 0x00001006093f75b2 */ /* 0x0000a20008000100 */
[----:B------:R0:W3:Y:S01]  /*0320*/  SYNCS.EXCH.64 URZ, [UR9+0x8], UR4 ;  /* 0x00000804093f75b2 */ /* 0x0000e20008000100 */
[----:B------:R0:W4:Y:S01]  /*0330*/  SYNCS.EXCH.64 URZ, [UR9+0x18], UR6 ;  /* 0x00001806093f75b2 */ /* 0x0001220008000100 */
[----:B------:R-:W-:Y:S01]  /*0340*/  NOP ;  /* 0x0000000000007918 */ /* 0x000fe20000000000 */
.L_x_2:
[----:B------:R-:W5:Y:S01]  /*0350*/  SHFL.IDX PT, R5, R2, RZ, 0x1f ;  /* 0x00001fff02057589 */ /* 0x000f6200000e0000 */
[----:B------:R-:W-:Y:S01]  /*0360*/  ELECT P0, URZ, PT ;  /* 0x00000000003f782f */ /* 0x000fe20003800000 */
[----:B------:R-:W-:Y:S01]  /*0370*/  NOP ;  /* 0x0000000000007918 */ /* 0x000fe20000000000 */
[----:B------:R-:W-:Y:S01]  /*0380*/  ELECT P1, URZ, PT ;  /* 0x00000000003f782f */ /* 0x000fe20003820000 */
[----:B------:R-:W1:Y:S01]  /*0390*/  SHFL.IDX PT, R4, R2, RZ, 0x1f ;  /* 0x00001fff02047589 */ /* 0x000e6200000e0000 */
[----:B0-----:R-:W-:Y:S01]  /*03a0*/  UMOV UR4, 0x20 ;  /* 0x0000002000047882 */ /* 0x001fe20000000000 */
[----:B------:R-:W-:Y:S01]  /*03b0*/  UMOV UR12, 0x80 ;  /* 0x00000080000c7882 */ /* 0x000fe20000000000 */
[----:B------:R-:W-:Y:S01]  /*03c0*/  NOP ;  /* 0x0000000000007918 */ /* 0x000fe20000000000 */
[----:B------:R0:W2:Y:S01]  /*03d0*/  SHFL.IDX PT, R98, R3, RZ, 0x1f ;  /* 0x00001fff03627589 */ /* 0x0000a200000e0000 */
[----:B------:R-:W-:Y:S01]  /*03e0*/  ULDC.64 UR36, c[0x0][0x208] ;  /* 0x0000820000247ab9 */ /* 0x000fe20000000a00 */
[----:B0-----:R-:W-:-:S04]  /*03f0*/  SHF.R.S32.HI R3, RZ, 0x1f, R0 ;  /* 0x0000001fff037819 */ /* 0x001fc80000011400 */
[----:B------:R-:W-:Y:S02]  /*0400*/  LEA.HI R3, R3, R0, RZ, 0x7 ;  /* 0x0000000003037211 */ /* 0x000fe400078f38ff */
[----:B-----5:R-:W-:Y:S02]  /*0410*/  ISETP.NE.OR P0, PT, R5, RZ, !P0 ;  /* 0x000000ff0500720c */ /* 0x020fe40004705670 */
[----:B------:R-:W-:Y:S02]  /*0420*/  LOP3.LUT R3, R3, 0xffffff80, RZ, 0xc0, !PT ;  /* 0xffffff8003037812 */ /* 0x000fe400078ec0ff */
[----:B-1----:R-:W-:-:S03]  /*0430*/  ISETP.NE.OR P1, PT, R4, RZ, !P1 ;  /* 0x000000ff0400720c */ /* 0x002fc60004f25670 */
[----:B------:R-:W-:-:S06]  /*0440*/  IMAD.IADD R23, R0, 0x1, -R3 ;  /* 0x0000000100177824 */ /* 0x000fcc00078e0a03 */
[----:B------:R-:W-:-:S04]  /*0450*/  VOTEU.ALL UP0, P0 ;  /* 0x00000000003f7886 */ /* 0x000fc80000000000 */
[----:B------:R-:W-:Y:S01]  /*0460*/  VOTEU.ALL UP1, P1 ;  /* 0x00000000003f7886 */ /* 0x000fe20000820000 */
[----:B------:R-:W0:Y:S01]  /*0470*/  @!UP0 S2UR UR7, SR_CgaCtaId ;  /* 0x00000000000789c3 */ /* 0x000e220000008800 */
[----:B------:R-:W-:Y:S01]  /*0480*/  @!UP0 UMOV UR6, 0x400 ;  /* 0x0000040000068882 */ /* 0x000fe20000000000 */
[----:B------:R-:W-:-:S04]  /*0490*/  @!UP0 UIADD3 UR4, -UR4, 0x100000, URZ ;  /* 0x0010000004048890 */ /* 0x000fc8000fffe13f */
[----:B------:R-:W-:Y:S02]  /*04a0*/  @!UP0 USHF.L.U32 UR5, UR4, 0xb, URZ ;  /* 0x0000000b04058899 */ /* 0x000fe4000800063f */
[----:B------:R-:W-:Y:S01]  /*04b0*/  @!UP0 USHF.L.U32 UR4, UR4, 0x1, URZ ;  /* 0x0000000104048899 */ /* 0x000fe2000800063f */
[----:B------:R-:W-:Y:S01]  /*04c0*/  @!UP1 UMOV UR10, 0x400 ;  /* 0x00000400000a9882 */ /* 0x000fe20000000000 */
[----:B------:R-:W-:Y:S01]  /*04d0*/  VOTEU.ALL UP2, P1 ;  /* 0x00000000003f7886 */ /* 0x000fe20000840000 */
[----:B------:R-:W-:Y:S01]  /*04e0*/  VOTEU.ALL UP3, P1 ;  /* 0x00000000003f7886 */ /* 0x000fe20000860000 */
[----:B------:R-:W-:Y:S01]  /*04f0*/  VOTEU.ALL UP4, P1 ;  /* 0x00000000003f7886 */ /* 0x000fe20000880000 */
[----:B------:R-:W1:Y:S01]  /*0500*/  @!UP1 S2UR UR11, SR_CgaCtaId ;  /* 0x00000000000b99c3 */ /* 0x000e620000008800 */
[----:B------:R-:W-:Y:S01]  /*0510*/  VOTEU.ALL UP5, P1 ;  /* 0x00000000003f7886 */ /* 0x000fe200008a0000 */
[----:B------:R-:W-:Y:S01]  /*0520*/  ISETP.NE.AND P1, PT, RZ, UR15, PT ;  /* 0x0000000fff007c0c */ /* 0x000fe2000bf25270 */
[----:B0-----:R-:W-:-:S02]  /*0530*/  @!UP0 ULEA UR9, UR7, UR6, 0x18 ;  /* 0x0000000607098291 */ /* 0x001fc4000f8ec03f */
[----:B------:R-:W-:-:S04]  /*0540*/  @!UP1 UIADD3 UR6, -UR12, 0x100000, URZ ;  /* 0x001000000c069890 */ /* 0x000fc8000fffe13f */
[----:B------:R-:W-:Y:S02]  /*0550*/  @!UP1 USHF.L.U32 UR7, UR6, 0xb, URZ ;  /* 0x0000000b06079899 */ /* 0x000fe4000800063f */
[----:B------:R-:W-:Y:S01]  /*0560*/  @!UP1 USHF.L.U32 UR6, UR6, 0x1, URZ ;  /* 0x0000000106069899 */ /* 0x000fe2000800063f */
[----:B------:R-:W-:Y:S01]  /*0570*/  VOTEU.ALL UP0, P0 ;  /* 0x00000000003f7886 */ /* 0x000fe20000000000 */
[----:B-1----:R-:W-:Y:S01]  /*0580*/  @!UP1 ULEA UR10, UR11, UR10, 0x18 ;  /* 0x0000000a0b0a9291 */ /* 0x002fe2000f8ec03f */
[----:B------:R-:W-:Y:S01]  /*0590*/  VOTEU.ALL UP1, P0 ;  /* 0x00000000003f7886 */ /* 0x000fe20000020000 */
[----:B------:R-:W0:Y:S02]  /*05a0*/  FENCE.VIEW.ASYNC.S ;  /* 0x00000000000073c6 */ /* 0x000e240000000000 */
[----:B0-----:R-:W2:Y:S02]  /*05b0*/  @!UP0 SYNCS.EXCH.64 URZ, [UR9+0x50], UR4 ;  /* 0x00005004093f85b2 */ /* 0x001ea40008000100 */
[----:B------:R0:W2:Y:S01]  /*05c0*/  @!UP1 SYNCS.EXCH.64 URZ, [UR9+0x58], UR4 ;  /* 0x00005804093f95b2 */ /* 0x0000a20008000100 */
[----:B------:R-:W-:Y:S01]  /*05d0*/  NOP ;  /* 0x0000000000007918 */ /* 0x000fe20000000000 */
[----:B0-----:R-:W-:-:S02]  /*05e0*/  ULDC.64 UR4, c[0x0][0x598] ;  /* 0x0001660000047ab9 */ /* 0x001fc40000000a00 */
[----:B------:R-:W-:Y:S02]  /*05f0*/  ISETP.NE.U32.AND P0, PT, RZ, UR4, PT ;  /* 0x00000004ff007c0c */ /* 0x000fe4000bf05070 */
[----:B------:R0:W2:Y:S02]  /*0600*/  @!UP2 SYNCS.EXCH.64 URZ, [UR10+0x30], UR6 ;  /* 0x000030060a3fa5b2 */ /* 0x0000a40008000100 */
[----:B------:R-:W-:Y:S01]  /*0610*/  ISETP.NE.AND.EX P0, PT, RZ, UR5, PT, P0 ;  /* 0x00000005ff007c0c */ /* 0x000fe2000bf05300 */
[----:B------:R0:W2:Y:S01]  /*0620*/  @!UP3 SYNCS.EXCH.64 URZ, [UR10+0x38], UR6 ;  /* 0x000038060a3fb5b2 */ /* 0x0000a20008000100 */
[----:B------:R0:W2:Y:S01]  /*0630*/  @!UP4 SYNCS.EXCH.64 URZ, [UR10+0x40], UR6 ;  /* 0x000040060a3fc5b2 */ /* 0x0000a20008000100 */
[----:B------:R0:W2:Y:S01]  /*0640*/  @!UP5 SYNCS.EXCH.64 URZ, [UR10+0x48], UR6 ;  /* 0x000048060a3fd5b2 */ /* 0x0000a20008000100 */
[----:B------:R-:W-:Y:S01]  /*0650*/  NOP ;  /* 0x0000000000007918 */ /* 0x000fe20000000000 */
[----:B--234-:R-:W-:Y:S08]  /*0660*/  BAR.SYNC.DEFER_BLOCKING 0x0 ;  /* 0x0000000000007b1d */ /* 0x01cff00000010000 */
[----:B0-----:R-:W-:Y:S05]  /*0670*/  @!P0 BRA `(.L_x_3) ;  /* 0x00000000001c8947 */ /* 0x001fea0003800000 */
[----:B------:R-:W0:Y:S02]  /*0680*/  LDC.64 R2, c[0x0][0x598] ;  /* 0x00016600ff027b82 */ /* 0x000e240000000a00 */
[----:B0-----:R-:W2:Y:S02]  /*0690*/  LDG.E.64 R2, desc[UR36][R2.64] ;  /* 0x0000002402027981 */ /* 0x001ea4000c1e1b00 */
[----:B--2---:R-:W-:-:S04]  /*06a0*/  ISETP.NE.U32.AND P0, PT, R2, RZ, PT ;  /* 0x000000ff0200720c */ /* 0x004fc80003f05070 */
[----:B------:R-:W-:-:S13]  /*06b0*/  ISETP.NE.AND.EX P0, PT, R3, RZ, PT, P0 ;  /* 0x000000ff0300720c */ /* 0x000fda0003f05300 */
[----:B------:R-:W-:Y:S05]  /*06c0*/  @!P0 BRA `(.L_x_3) ;  /* 0x0000000000088947 */ /* 0x000fea0003800000 */
[----:B------:R1:W5:Y:S01]  /*06d0*/  LD.E R88, desc[UR36][R2.64] ;  /* 0x0000002402587980 */ /* 0x000362000c101900 */
[----:B------:R-:W-:Y:S05]  /*06e0*/  BRA `(.L_x_4) ;  /* 0x0000000000247947 */ /* 0x000fea0003800000 */
.L_x_3:
[----:B------:R-:W-:Y:S02]  /*06f0*/  ULDC.64 UR4, c[0x0][0x588] ;  /* 0x0001620000047ab9 */ /* 0x000fe40000000a00 */
[----:B------:R-:W-:-:S04]  /*0700*/  ISETP.NE.U32.AND P0, PT, RZ, UR4, PT ;  /* 0x00000004ff007c0c */ /* 0x000fc8000bf05070 */
[----:B------:R-:W-:-:S13]  /*0710*/  ISETP.NE.AND.EX P0, PT, RZ, UR5, PT, P0 ;  /* 0x00000005ff007c0c */ /* 0x000fda000bf05300 */
[----:B------:R-:W-:Y:S05]  /*0720*/  @!P0 BRA `(.L_x_5) ;  /* 0x00000000000c8947 */ /* 0x000fea0003800000 */
[----:B------:R-:W0:Y:S02]  /*0730*/  LDC.64 R88, c[0x0][0x588] ;  /* 0x00016200ff587b82 */ /* 0x000e240000000a00 */
[----:B0-----:R0:W5:Y:S01]  /*0740*/  LDG.E R88, desc[UR36][R88.64] ;  /* 0x0000002458587981 */ /* 0x001162000c1e1900 */
[----:B------:R-:W-:Y:S05]  /*0750*/  BRA `(.L_x_4) ;  /* 0x0000000000087947 */ /* 0x000fea0003800000 */
.L_x_5:
[----:B------:R-:W-:Y:S02]  /*0760*/  ULDC UR4, c[0x0][0x580] ;  /* 0x0001600000047ab9 */ /* 0x000fe40000000800 */
[----:B------:R-:W-:-:S07]  /*0770*/  IMAD.U32 R88, RZ, RZ, UR4 ;  /* 0x00000004ff587e24 */ /* 0x000fce000f8e00ff */
.L_x_4:
[----:B------:R-:W-:Y:S02]  /*0780*/  ULDC.64 UR4, c[0x0][0x5a0] ;  /* 0x0001680000047ab9 */ /* 0x000fe40000000a00 */
[----:B------:R-:W-:-:S04]  /*0790*/  ISETP.NE.U32.AND P0, PT, RZ, UR4, PT ;  /* 0x00000004ff007c0c */ /* 0x000fc8000bf05070 */
[----:B------:R-:W-:-:S13]  /*07a0*/  ISETP.NE.AND.EX P0, PT, RZ, UR5, PT, P0 ;  /* 0x00000005ff007c0c */ /* 0x000fda000bf05300 */
[----:B------:R-:W-:Y:S05]  /*07b0*/  @!P0 BRA `(.L_x_6) ;  /* 0x00000000001c8947 */ /* 0x000fea0003800000 */
[----:B-1----:R-:W1:Y:S02]  /*07c0*/  LDC.64 R2, c[0x0][0x5a0] ;  /* 0x00016800ff027b82 */ /* 0x002e640000000a00 */
[----:B-1----:R-:W2:Y:S02]  /*07d0*/  LDG.E.64 R2, desc[UR36][R2.64] ;  /* 0x0000002402027981 */ /* 0x002ea4000c1e1b00 */
[----:B--2---:R-:W-:-:S04]  /*07e0*/  ISETP.NE.U32.AND P0, PT, R2, RZ, PT ;  /* 0x000000ff0200720c */ /* 0x004fc80003f05070 */
[----:B------:R-:W-:-:S13]  /*07f0*/  ISETP.NE.AND.EX P0, PT, R3, RZ, PT, P0 ;  /* 0x000000ff0300720c */ /* 0x000fda0003f05300 */
[----:B------:R-:W-:Y:S05]  /*0800*/  @!P0 BRA `(.L_x_6) ;  /* 0x0000000000088947 */ /* 0x000fea0003800000 */
[----:B0-----:R2:W5:Y:S01]  /*0810*/  LD.E R89, desc[UR36][R2.64] ;  /* 0x0000002402597980 */ /* 0x001562000c101900 */
[----:B------:R-:W-:Y:S05]  /*0820*/  BRA `(.L_x_7) ;  /* 0x0000000000247947 */ /* 0x000fea0003800000 */
.L_x_6:
[----:B------:R-:W-:Y:S02]  /*0830*/  ULDC.64 UR4, c[0x0][0x590] ;  /* 0x0001640000047ab9 */ /* 0x000fe40000000a00 */
[----:B------:R-:W-:-:S04]  /*0840*/  ISETP.NE.U32.AND P0, PT, RZ, UR4, PT ;  /* 0x00000004ff007c0c */ /* 0x000fc8000bf05070 */
[----:B------:R-:W-:-:S13]  /*0850*/  ISETP.NE.AND.EX P0, PT, RZ, UR5, PT, P0 ;  /* 0x00000005ff007c0c */ /* 0x000fda000bf05300 */
[----:B------:R-:W-:Y:S05]  /*0860*/  @!P0 BRA `(.L_x_8) ;  /* 0x00000000000c8947 */ /* 0x000fea0003800000 */
[----:B-1----:R-:W0:Y:S02]  /*0870*/  LDC.64 R2, c[0x0][0x590] ;  /* 0x00016400ff027b82 */ /* 0x002e240000000a00 */
[----:B0-----:R0:W5:Y:S01]  /*0880*/  LDG.E R89, desc[UR36][R2.64] ;  /* 0x0000002402597981 */ /* 0x001162000c1e1900 */
[----:B------:R-:W-:Y:S05]  /*0890*/  BRA `(.L_x_7) ;  /* 0x0000000000087947 */ /* 0x000fea0003800000 */
.L_x_8:
[----:B------:R-:W-:Y:S02]  /*08a0*/  ULDC UR4, c[0x0][0x584] ;  /* 0x0001610000047ab9 */ /* 0x000fe40000000800 */
[----:B0-----:R-:W-:-:S07]  /*08b0*/  IMAD.U32 R89, RZ, RZ, UR4 ;  /* 0x00000004ff597e24 */ /* 0x001fce000f8e00ff */
.L_x_7:
[----:B------:R-:W3:Y:S01]  /*08c0*/  S2UR UR10, SR_CTAID.Y ;  /* 0x00000000000a79c3 */ /* 0x000ee20000002600 */
[----:B------:R-:W-:Y:S01]  /*08d0*/  ULDC UR5, c[0x0][0x65c] ;  /* 0x0001970000057ab9 */ /* 0x000fe20000000800 */
[----:B------:R-:W-:Y:S01]  /*08e0*/  UISETP.NE.AND UP0, UPT, UR15, 0x2, UPT ;  /* 0x000000020f00788c */ /* 0x000fe2000bf05270 */
[----:B------:R-:W-:Y:S01]  /*08f0*/  IMAD.MOV.U32 R18, RZ, RZ, -0x1 ;  /* 0xffffffffff127424 */ /* 0x000fe200078e00ff */
[----:B------:R-:W-:Y:S01]  /*0900*/  UISETP.NE.AND UP2, UPT, UR5, 0x1, UPT ;  /* 0x000000010500788c */ /* 0x000fe2000bf45270 */
[----:B------:R-:W-:-:S03]  /*0910*/  IMAD.MOV.U32 R19, RZ, RZ, -0x1 ;  /* 0xffffffffff137424 */ /* 0x000fc600078e00ff */
[----:B------:R-:W4:Y:S01]  /*0920*/  S2UR UR4, SR_CTAID.X ;  /* 0x00000000000479c3 */ /* 0x000f220000002500 */
[----:B------:R-:W-:-:S06]  /*0930*/  UP2UR UR45, UPR, URZ, 0x4 ;  /* 0x000000043f2d7883 */ /* 0x000fcc0008000000 */
[----:B------:R-:W-:Y:S01]  /*0940*/  @UP2 ULDC UR12, c[0x0][0x10] ;  /* 0x00000400000c2ab9 */ /* 0x000fe20000000800 */
[----:B------:R-:W-:Y:S01]  /*0950*/  @UP2 UMOV UR7, URZ ;  /* 0x0000003f00072c82 */ /* 0x000fe20008000000 */
[----:B------:R-:W-:Y:S01]  /*0960*/  @UP2 UMOV UR5, URZ ;  /* 0x0000003f00052c82 */ /* 0x000fe20008000000 */
[----:B012---:R-:W0:Y:S01]  /*0970*/  LDC.64 R2, c[0x0][0x650] ;  /* 0x00019400ff027b82 */ /* 0x007e220000000a00 */
[----:B---3--:R-:W-:Y:S02]  /*0980*/  @UP2 UMOV UR9, UR10 ;  /* 0x0000000a00092c82 */ /* 0x008fe40008000000 */
[----:B------:R-:W-:Y:S01]  /*0990*/  @UP2 UMOV UR6, UR9 ;  /* 0x0000000900062c82 */ /* 0x000fe20008000000 */
[----:B------:R-:W-:Y:S01]  /*09a0*/  @!UP2 UMOV UR9, UR10 ;  /* 0x0000000a0009ac82 */ /* 0x000fe20008000000 */
[----:B----4-:R-:W-:-:S03]  /*09b0*/  @UP2 UIMAD.WIDE.U32 UR12, UR4, UR12, UR6 ;  /* 0x0000000c040c22a5 */ /* 0x010fc6000f8e0006 */
[----:B------:R-:W-:Y:S01]  /*09c0*/  @!UP2 ULDC UR6, c[0x0][0xc] ;  /* 0x000003000006aab9 */ /* 0x000fe20000000800 */
[----:B------:R-:W-:Y:S01]  /*09d0*/  ULDC UR10, c[0x0][0xc] ;  /* 0x00000300000a7ab9 */ /* 0x000fe20000000800 */
[----:B------:R-:W-:Y:S01]  /*09e0*/  @UP2 UIADD3 UR14, UR13, UR5, URZ ;  /* 0x000000050d0e2290 */ /* 0x000fe2000fffe03f */
[----:B------:R-:W-:Y:S02]  /*09f0*/  ULDC UR11, c[0x0][0x10] ;  /* 0x00000400000b7ab9 */ /* 0x000fe40000000800 */
[----:B------:R-:W-:Y:S01]  /*0a00*/  UMOV UR5, URZ ;  /* 0x0000003f00057c82 */ /* 0x000fe20008000000 */
[----:B------:R-:W-:Y:S02]  /*0a10*/  UIMAD.WIDE.U32 UR10, UR10, UR11, URZ ;  /* 0x0000000b0a0a72a5 */ /* 0x000fe4000f8e003f */
[----:B------:R-:W-:Y:S01]  /*0a20*/  @!UP2 UIMAD.WIDE.U32 UR6, UR6, UR9, UR4 ;  /* 0x000000090606a2a5 */ /* 0x000fe2000f8e0004 */
[----:B------:R-:W-:Y:S02]  /*0a30*/  ULDC UR13, c[0x0][0x14] ;  /* 0x00000500000d7ab9 */ /* 0x000fe40000000800 */
[----:B------:R-:W-:-:S02]  /*0a40*/  UIMAD.WIDE.U32 UR54, UR10, UR13, URZ ;  /* 0x0000000d0a3672a5 */ /* 0x000fc4000f8e003f */
[----:B------:R-:W-:Y:S02]  /*0a50*/  UIMAD UR10, UR11, UR13, URZ ;  /* 0x0000000d0b0a72a4 */ /* 0x000fe4000f8e023f */
[----:B------:R-:W-:Y:S01]  /*0a60*/  @!UP2 UMOV UR12, UR6 ;  /* 0x00000006000cac82 */ /* 0x000fe20008000000 */
[----:B------:R-:W-:Y:S01]  /*0a70*/  @!UP2 UMOV UR14, UR7 ;  /* 0x00000007000eac82 */ /* 0x000fe20008000000 */
[----:B------:R-:W-:Y:S02]  /*0a80*/  UIADD3 UR16, UR55, UR10, URZ ;  /* 0x0000000a37107290 */ /* 0x000fe4000fffe03f */
[----:B------:R-:W-:-:S04]  /*0a90*/  UIADD3 UR6, UP1, UR12, UR54, URZ ;  /* 0x000000360c067290 */ /* 0x000fc8000ff3e03f */
[----:B------:R-:W-:Y:S02]  /*0aa0*/  UIADD3.X UR7, UR14, UR16, URZ, UP1, !UPT ;  /* 0x000000100e077290 */ /* 0x000fe40008ffe43f */
[----:B------:R-:W-:Y:S01]  /*0ab0*/  IMAD.U32 R22, RZ, RZ, UR16 ;  /* 0x00000010ff167e24 */ /* 0x000fe2000f8e00ff */
[----:B------:R-:W-:Y:S02]  /*0ac0*/  USEL UR6, UR6, UR12, !UP0 ;  /* 0x0000000c06067287 */ /* 0x000fe4000c000000 */
[----:B------:R-:W-:-:S04]  /*0ad0*/  USEL UR7, UR7, UR14, !UP0 ;  /* 0x0000000e07077287 */ /* 0x000fc8000c000000 */
[----:B0-----:R-:W-:Y:S01]  /*0ae0*/  ISETP.LE.U32.AND P0, PT, R2, UR6, PT ;  /* 0x0000000602007c0c */ /* 0x001fe2000bf03070 */
[----:B------:R-:W-:Y:S02]  /*0af0*/  IMAD.U32 R16, RZ, RZ, UR6 ;  /* 0x00000006ff107e24 */ /* 0x000fe4000f8e00ff */
[----:B------:R-:W-:Y:S02]  /*0b00*/  IMAD.U32 R2, RZ, RZ, UR7 ;  /* 0x00000007ff027e24 */ /* 0x000fe4000f8e00ff */
[----:B------:R-:W-:-:S03]  /*0b10*/  IMAD.U32 R17, RZ, RZ, UR7 ;  /* 0x00000007ff117e24 */ /* 0x000fc6000f8e00ff */
[----:B------:R-:W-:Y:S01]  /*0b20*/  ISETP.GE.U32.AND.EX P0, PT, R2, R3, PT, P0 ;  /* 0x000000030200720c */ /* 0x000fe20003f06100 */
[----:B------:R-:W-:Y:S01]  /*0b30*/  IMAD.MOV.U32 R2, RZ, RZ, -0x1 ;  /* 0xffffffffff027424 */ /* 0x000fe200078e00ff */
[----:B------:R-:W-:-:S11]  /*0b40*/  PRMT R3, RZ, 0x7610, R3 ;  /* 0x00007610ff037816 */ /* 0x000fd60000000003 */
[----:B------:R-:W-:Y:S05]  /*0b50*/  @P0 BRA `(.L_x_9) ;  /* 0x00000004008c0947 */ /* 0x000fea0003800000 */
[----:B------:R-:W-:Y:S01]  /*0b60*/  I2FP.F32.U32 R2, UR4 ;  /* 0x0000000400027c45 */ /* 0x000fe20008201000 */
[----:B------:R-:W-:Y:S01]  /*0b70*/  ULDC.64 UR16, c[0x0][0x628] ;  /* 0x00018a0000107ab9 */ /* 0x000fe20000000a00 */
[----:B------:R-:W-:Y:S01]  /*0b80*/  ULDC UR6, c[0x0][0x150] ;  /* 0x0000540000067ab9 */ /* 0x000fe20000000800 */
[----:B------:R-:W-:Y:S01]  /*0b90*/  ISETP.NE.U32.AND P0, PT, RZ, UR16, PT ;  /* 0x00000010ff007c0c */ /* 0x000fe2000bf05070 */
[----:B------:R-:W-:Y:S01]  /*0ba0*/  ULDC UR15, c[0x0][0x630] ;  /* 0x00018c00000f7ab9 */ /* 0x000fe20000000800 */
[----:B------:R-:W-:Y:S01]  /*0bb0*/  FMUL R2, R2, UR6 ;  /* 0x0000000602027c20 */ /* 0x000fe20008400000 */
[----:B------:R-:W-:Y:S01]  /*0bc0*/  R2UR UR19, R16 ;  /* 0x00000000101372ca */ /* 0x000fe200000e0000 */
[----:B------:R-:W-:Y:S01]  /*0bd0*/  ULDC UR21, c[0x0][0x154] ;  /* 0x0000550000157ab9 */ /* 0x000fe20000000800 */
[----:B------:R-:W-:Y:S01]  /*0be0*/  ISETP.NE.AND.EX P0, PT, RZ, UR17, PT, P0 ;  /* 0x00000011ff007c0c */ /* 0x000fe2000bf05300 */
[----:B------:R0:W1:Y:S01]  /*0bf0*/  F2I.U32.TRUNC.NTZ R3, R2 ;  /* 0x0000000200037305 */ /* 0x000062000020f000 */
[----:B------:R-:W-:-:S02]  /*0c00*/  R2UR UR20, R17 ;  /* 0x00000000111472ca */ /* 0x000fc400000e0000 */
[----:B------:R-:W-:Y:S02]  /*0c10*/  R2UR UR6, R16 ;  /* 0x00000000100672ca */ /* 0x000fe400000e0000 */
[----:B------:R-:W-:-:S07]  /*0c20*/  R2UR UR7, R17 ;  /* 0x00000000110772ca */ /* 0x000fce00000e0000 */
[----:B0-----:R-:W-:Y:S08]  /*0c30*/  @!P0 BRA `(.L_x_10) ;  /* 0x0000000000308947 */ /* 0x001ff00003800000 */
[----:B------:R-:W-:Y:S01]  /*0c40*/  R2UR UR6, R16 ;  /* 0x00000000100672ca */ /* 0x000fe200000e0000 */
[----:B------:R-:W-:Y:S01]  /*0c50*/  ULDC UR12, c[0x0][0x634] ;  /* 0x00018d00000c7ab9 */ /* 0x000fe20000000800 */
[----:B------:R-:W-:-:S11]  /*0c60*/  R2UR UR14, R17 ;  /* 0x00000000110e72ca */ /* 0x000fd600000e0000 */
[----:B------:R-:W-:-:S04]  /*0c70*/  UIADD3 UR12, UP1, UR6, UR12, URZ ;  /* 0x0000000c060c7290 */ /* 0x000fc8000ff3e03f */
[----:B------:R-:W-:-:S04]  /*0c80*/  UIADD3.X UR14, URZ, UR14, URZ, UP1, !UPT ;  /* 0x0000000e3f0e7290 */ /* 0x000fc80008ffe43f */
[----:B------:R-:W-:-:S04]  /*0c90*/  UIMAD.WIDE.U32 UR6, UR14, UR16, URZ ;  /* 0x000000100e0672a5 */ /* 0x000fc8000f8e003f */
[----:B------:R-:W-:Y:S02]  /*0ca0*/  UIMAD.WIDE.U32 UR10, UP1, UR12, UR17, UR6 ;  /* 0x000000110c0a72a5 */ /* 0x000fe4000f820006 */
[----:B------:R-:W-:Y:S02]  /*0cb0*/  UIMAD.WIDE.U32 UR6, UR12, UR16, URZ ;  /* 0x000000100c0672a5 */ /* 0x000fe4000f8e003f */
[----:B------:R-:W-:Y:S02]  /*0cc0*/  UIADD3.X UR13, URZ, URZ, URZ, UP1, !UPT ;  /* 0x0000003f3f0d7290 */ /* 0x000fe40008ffe43f */
[----:B------:R-:W-:Y:S01]  /*0cd0*/  UIADD3 URZ, UP1, UR7, UR10, URZ ;  /* 0x0000000a073f7290 */ /* 0x000fe2000ff3e03f */
[----:B------:R-:W-:-:S03]  /*0ce0*/  UMOV UR12, UR11 ;  /* 0x0000000b000c7c82 */ /* 0x000fc60008000000 */
[----:B------:R-:W-:-:S12]  /*0cf0*/  UIMAD.WIDE.U32.X UR6, UR14, UR17, UR12, UP1 ;  /* 0x000000110e0672a5 */ /* 0x000fd800088e040c */
.L_x_10:
[----:B------:R-:W-:Y:S01]  /*0d00*/  USHF.R.U64 UR5, UR6, UR15, UR7 ;  /* 0x0000000f06057299 */ /* 0x000fe20008001207 */
[----:B------:R-:W-:Y:S01]  /*0d10*/  I2FP.F32.U32 R2, UR9 ;  /* 0x0000000900027c45 */ /* 0x000fe20008201000 */
[----:B------:R-:W-:Y:S01]  /*0d20*/  USHF.R.U32.HI UR6, URZ, UR15, UR7 ;  /* 0x0000000f3f067299 */ /* 0x000fe20008011607 */
[----:B-1----:R-:W-:Y:S01]  /*0d30*/  R2UR UR14, R3 ;  /* 0x00000000030e72ca */ /* 0x002fe200000e0000 */
[----:B------:R-:W-:Y:S02]  /*0d40*/  UIADD3 UR17, UP1, URZ, -UR5, URZ ;  /* 0x800000053f117290 */ /* 0x000fe4000ff3e03f */
[----:B------:R-:W-:Y:S01]  /*0d50*/  FMUL R2, R2, UR21 ;  /* 0x0000001502027c20 */ /* 0x000fe20008400000 */
[----:B------:R-:W-:Y:S01]  /*0d60*/  ULDC.64 UR10, c[0x0][0x620] ;  /* 0x00018800000a7ab9 */ /* 0x000fe20000000a00 */
[----:B------:R-:W-:Y:S01]  /*0d70*/  UIADD3.X UR6, URZ, ~UR6, URZ, UP1, !UPT ;  /* 0x800000063f067290 */ /* 0x000fe20008ffe43f */
[----:B------:R-:W-:Y:S01]  /*0d80*/  UMOV UR12, UR19 ;  /* 0x00000013000c7c82 */ /* 0x000fe20008000000 */
[----:B------:R-:W-:-:S02]  /*0d90*/  UMOV UR13, UR20 ;  /* 0x00000014000d7c82 */ /* 0x000fc40008000000 */
[----:B------:R-:W-:Y:S01]  /*0da0*/  UIMAD UR6, UR6, UR10, URZ ;  /* 0x0000000a060672a4 */ /* 0x000fe2000f8e023f */
[----:B------:R-:W0:Y:S01]  /*0db0*/  F2I.U32.TRUNC.NTZ R2, R2 ;  /* 0x0000000200027305 */ /* 0x000e22000020f000 */
[----:B------:R-:W-:Y:S02]  /*0dc0*/  UIMAD.WIDE.U32 UR12, UR17, UR10, UR12 ;  /* 0x0000000a110c72a5 */ /* 0x000fe4000f8e000c */
[----:B------:R-:W-:Y:S01]  /*0dd0*/  UIMAD UR17, UR17, UR11, UR6 ;  /* 0x0000000b111172a4 */ /* 0x000fe2000f8e0206 */
[----:B------:R-:W-:Y:S01]  /*0de0*/  ULDC UR24, c[0x0][0x658] ;  /* 0x0001960000187ab9 */ /* 0x000fe20000000800 */
[----:B------:R-:W-:Y:S02]  /*0df0*/  UMOV UR22, 0xffffffff ;  /* 0xffffffff00167882 */ /* 0x000fe40000000000 */
[----:B------:R-:W-:Y:S01]  /*0e00*/  UIADD3 UR17, UR13, UR17, URZ ;  /* 0x000000110d117290 */ /* 0x000fe2000fffe03f */
[----:B------:R-:W-:Y:S01]  /*0e10*/  ULDC UR19, c[0x0][0x618] ;  /* 0x0001860000137ab9 */ /* 0x000fe20000000800 */
[----:B------:R-:W-:Y:S01]  /*0e20*/  ULDC.64 UR6, c[0x0][0x640] ;  /* 0x0001900000067ab9 */ /* 0x000fe20000000a00 */
[----:B------:R-:W-:Y:S01]  /*0e30*/  USHF.L.U32 UR13, UR22, UR24, URZ ;  /* 0x00000018160d7299 */ /* 0x000fe2000800063f */
[----:B------:R-:W-:Y:S01]  /*0e40*/  ISETP.NE.U32.AND P0, PT, RZ, UR6, PT ;  /* 0x00000006ff007c0c */ /* 0x000fe2000bf05070 */
[----:B------:R-:W-:-:S02]  /*0e50*/  USHF.R.U64 UR22, UR12, UR19, UR17 ;  /* 0x000000130c167299 */ /* 0x000fc40008001211 */
[----:B------:R-:W-:Y:S01]  /*0e60*/  USHF.R.U32.HI UR12, URZ, UR19, UR17 ;  /* 0x000000133f0c7299 */ /* 0x000fe20008011611 */
[----:B0-----:R-:W-:Y:S01]  /*0e70*/  R2UR UR16, R2 ;  /* 0x00000000021072ca */ /* 0x001fe200000e0000 */
[----:B------:R-:W-:Y:S01]  /*0e80*/  ULDC UR21, c[0x0][0x608] ;  /* 0x0001820000157ab9 */ /* 0x000fe20000000800 */
[----:B------:R-:W-:Y:S01]  /*0e90*/  ISETP.NE.AND.EX P0, PT, RZ, UR7, PT, P0 ;  /* 0x00000007ff007c0c */ /* 0x000fe2000bf05300 */
[----:B------:R-:W-:Y:S02]  /*0ea0*/  USHF.R.U64 UR26, UR22, UR21, UR12 ;  /* 0x00000015161a7299 */ /* 0x000fe4000800120c */
[----:B------:R-:W-:Y:S01]  /*0eb0*/  USHF.R.U32.HI UR12, URZ, UR21, UR12 ;  /* 0x000000153f0c7299 */ /* 0x000fe2000801160c */
[----:B------:R-:W-:Y:S01]  /*0ec0*/  UMOV UR20, 0x1 ;  /* 0x0000000100147882 */ /* 0x000fe20000000000 */
[----:B------:R-:W-:Y:S02]  /*0ed0*/  UIADD3 UR14, -UR14, URZ, URZ ;  /* 0x0000003f0e0e7290 */ /* 0x000fe4000fffe13f */
[----:B------:R-:W-:-:S02]  /*0ee0*/  USHF.R.U64 UR27, UR26, UR24, UR12 ;  /* 0x000000181a1b7299 */ /* 0x000fc4000800120c */
[----:B------:R-:W-:Y:S01]  /*0ef0*/  USHF.L.U32 UR19, UR20, UR24, URZ ;  /* 0x0000001814137299 */ /* 0x000fe2000800063f */
[----:B------:R-:W-:Y:S01]  /*0f00*/  ULDC UR15, c[0x0][0x144] ;  /* 0x00005100000f7ab9 */ /* 0x000fe20000000800 */
[----:B------:R-:W-:Y:S01]  /*0f10*/  ULDC UR10, c[0x0][0x600] ;  /* 0x00018000000a7ab9 */ /* 0x000fe20000000800 */
[----:B------:R-:W-:Y:S02]  /*0f20*/  ULOP3.LUT UR20, URZ, UR13, URZ, 0x33, !UPT ;  /* 0x0000000d3f147292 */ /* 0x000fe4000f8e333f */
[----:B------:R-:W-:Y:S02]  /*0f30*/  USHF.R.U32.HI UR13, URZ, UR24, UR12 ;  /* 0x000000183f0d7299 */ /* 0x000fe4000801160c */
[----:B------:R-:W-:Y:S02]  /*0f40*/  UIADD3 UR11, UR10, -0x1, URZ ;  /* 0xffffffff0a0b7890 */ /* 0x000fe4000fffe03f */
[----:B------:R-:W-:Y:S02]  /*0f50*/  UIADD3 UR23, -UR16, URZ, URZ ;  /* 0x0000003f10177290 */ /* 0x000fe4000fffe13f */
[----:B------:R-:W-:Y:S01]  /*0f60*/  UIMAD UR4, UR15, UR14, UR4 ;  /* 0x0000000e0f0472a4 */ /* 0x000fe2000f8e0204 */
[----:B------:R-:W-:Y:S01]  /*0f70*/  ULDC UR28, c[0x0][0x148] ;  /* 0x00005200001c7ab9 */ /* 0x000fe20000000800 */
[----:B------:R-:W-:Y:S01]  /*0f80*/  ULDC UR24, c[0x0][0x648] ;  /* 0x0001920000187ab9 */ /* 0x000fe20000000800 */
[----:B------:R-:W-:Y:S01]  /*0f90*/  ULDC UR25, c[0x0][0x638] ;  /* 0x00018e0000197ab9 */ /* 0x000fe20000000800 */
[----:B------:R-:W-:Y:S01]  /*0fa0*/  UMOV UR12, UR27 ;  /* 0x0000001b000c7c82 */ /* 0x000fe20008000000 */
[----:B------:R-:W-:Y:S07]  /*0fb0*/  @!P0 BRA `(.L_x_11) ;  /* 0x0000000000308947 */ /* 0x000fee0003800000 */
[----:B------:R-:W-:Y:S02]  /*0fc0*/  ULDC UR16, c[0x0][0x64c] ;  /* 0x0001930000107ab9 */ /* 0x000fe40000000800 */
        /* <DEDUP_REMOVED lines=8> */
[----:B------:R-:W-:-:S07]  /*1050*/  UIMAD.WIDE.U32.X UR6, UR21, UR7, UR16, UP1 ;  /* 0x00000007150672a5 */ /* 0x000fce00088e0410 */
[----:B------:R-:W-:Y:S01]  /*1060*/  UMOV UR12, UR6 ;  /* 0x00000006000c7c82 */ /* 0x000fe20008000000 */
[----:B------:R-:W-:-:S05]  /*1070*/  UMOV UR13, UR7 ;  /* 0x00000007000d7c82 */ /* 0x000fca0008000000 */
.L_x_11:
[----:B------:R-:W-:Y:S01]  /*1080*/  UISETP.NE.AND UP1, UPT, UR45, URZ, UPT ;  /* 0x0000003f2d00728c */ /* 0x000fe2000bf25270 */
[----:B------:R-:W-:Y:S01]  /*1090*/  IMAD.MOV.U32 R3, RZ, RZ, 0x1 ;  /* 0x00000001ff037424 */ /* 0x000fe200078e00ff */
[----:B------:R-:W-:Y:S01]  /*10a0*/  USHF.R.U64 UR6, UR12, UR24, UR13 ;  /* 0x000000180c067299 */ /* 0x000fe2000800120d */
[----:B------:R-:W-:Y:S01]  /*10b0*/  IMAD.U32 R19, RZ, RZ, UR5 ;  /* 0x00000005ff137e24 */ /* 0x000fe2000f8e00ff */
[----:B------:R-:W-:Y:S02]  /*10c0*/  ULOP3.LUT UR20, UR26, UR20, URZ, 0xc0, !UPT ;  /* 0x000000141a147292 */ /* 0x000fe4000f8ec03f */
[----:B------:R-:W-:Y:S02]  /*10d0*/  UIADD3 UR7, -UR6, URZ, URZ ;  /* 0x0000003f06077290 */ /* 0x000fe4000fffe13f */
[----:B------:R-:W-:Y:S02]  /*10e0*/  UIMAD UR19, UR19, UR6, UR20 ;  /* 0x00000006131372a4 */ /* 0x000fe4000f8e0214 */
[----:B------:R-:W-:-:S02]  /*10f0*/  ULOP3.LUT UR11, UR22, UR11, URZ, 0xc0, !UPT ;  /* 0x0000000b160b7292 */ /* 0x000fc4000f8ec03f */
[----:B------:R-:W-:Y:S02]  /*1100*/  @UP1 UIMAD UR4, UR28, UR23, UR9 ;  /* 0x000000171c0412a4 */ /* 0x000fe4000f8e0209 */
[----:B------:R-:W-:-:S03]  /*1110*/  UIMAD UR6, UR7, UR25, UR27 ;  /* 0x00000019070672a4 */ /* 0x000fc6000f8e021b */
[----:B------:R-:W-:Y:S01]  /*1120*/  ULDC UR7, c[0x0][0x610] ;  /* 0x0001840000077ab9 */ /* 0x000fe20000000800 */
[----:B------:R-:W-:Y:S02]  /*1130*/  UIMAD UR6, UR6, UR10, UR11 ;  /* 0x0000000a060672a4 */ /* 0x000fe4000f8e020b */
[----:B------:R-:W-:-:S04]  /*1140*/  UIMAD UR4, UR19, UR7, UR4 ;  /* 0x00000007130472a4 */ /* 0x000fc8000f8e0204 */
[----:B------:R-:W-:Y:S02]  /*1150*/  USEL UR7, UR6, UR4, !UP1 ;  /* 0x0000000406077287 */ /* 0x000fe4000c800000 */
[----:B------:R-:W-:-:S04]  /*1160*/  USEL UR4, UR4, UR6, !UP1 ;  /* 0x0000000604047287 */ /* 0x000fc8000c800000 */
[----:B------:R-:W-:Y:S02]  /*1170*/  IMAD.U32 R2, RZ, RZ, UR7 ;  /* 0x00000007ff027e24 */ /* 0x000fe4000f8e00ff */
[----:B------:R-:W-:-:S07]  /*1180*/  IMAD.U32 R18, RZ, RZ, UR4 ;  /* 0x00000004ff127e24 */ /* 0x000fce000f8e00ff */
.L_x_9:
[----:B------:R-:W-:Y:S02]  /*1190*/  ULDC UR4, c[0x0][0x28c] ;  /* 0x0000a30000047ab9 */ /* 0x000fe40000000800 */
[----:B------:R-:W-:-:S04]  /*11a0*/  UIADD3 UR4, UR4, 0x7f, URZ ;  /* 0x0000007f04047890 */ /* 0x000fc8000fffe03f */
[----:B------:R-:W-:-:S04]  /*11b0*/  USHF.R.S32.HI UR5, URZ, 0x1f, UR4 ;  /* 0x0000001f3f057899 */ /* 0x000fc80008011404 */
[----:B------:R-:W-:-:S04]  /*11c0*/  ULEA.HI UR5, UR5, UR4, URZ, 0x7 ;  /* 0x0000000405057291 */ /* 0x000fc8000f8f383f */
[----:B------:R-:W-:Y:S01]  /*11d0*/  USHF.R.S32.HI UR39, URZ, 0x7, UR5 ;  /* 0x000000073f277899 */ /* 0x000fe20008011405 */
[----:B------:R-:W-:Y:S11]  /*11e0*/  @!P1 BRA `(.L_x_12) ;  /* 0x0000006800909947 */ /* 0x000ff60003800000 */
[----:B------:R-:W-:-:S06]  /*11f0*/  UISETP.GT.U32.AND UP1, UPT, UR18, 0x1, UPT ;  /* 0x000000011200788c */ /* 0x000fcc000bf24070 */
[----:B------:R-:W-:-:S13]  /*1200*/  PLOP3.LUT P0, PT, PT, PT, UP1, 0x80, 0x0 ;  /* 0x000000000000781c */ /* 0x000fda0003f0f018 */
[----:B------:R-:W-:Y:S05]  /*1210*/  @P0 EXIT ;  /* 0x000000000000094d */ /* 0x000fea0003800000 */
.L_x_13:
[----:B------:R-:W-:-:S08]  /*1220*/  NOP ;  /* 0x0000000000007918 */ /* 0x000fd00000000000 */
[----:B------:R-:W0:Y:S02]  /*1230*/  USETMAXREG.TRY_ALLOC.CTAPOOL UP1, 0xe8 ;  /* 0x000000e8000079c8 */ /* 0x000e240008020600 */
[----:B0-----:R-:W-:-:S13]  /*1240*/  PLOP3.LUT P0, PT, PT, PT, UP1, 0x80, 0x0 ;  /* 0x000000000000781c */ /* 0x001fda0003f0f018 */
[----:B------:R-:W-:Y:S05]  /*1250*/  @!P0 BRA `(.L_x_13) ;  /* 0xfffffffc00f08947 */ /* 0x000fea000383ffff */
[----:B------:R-:W-:-:S13]  /*1260*/  LOP3.LUT P0, RZ, R3, 0xff, RZ, 0xc0, !PT ;  /* 0x000000ff03ff7812 */ /* 0x000fda000780c0ff */
[----:B------:R-:W-:Y:S05]  /*1270*/  @!P0 EXIT ;  /* 0x000000000000894d */ /* 0x000fea0003800000 */
[----:B------:R-:W-:Y:S01]  /*1280*/  SHF.R.S32.HI R0, RZ, 0x1f, R23 ;  /* 0x0000001fff007819 */ /* 0x000fe20000011417 */
[----:B------:R-:W0:Y:S01]  /*1290*/  S2UR UR5, SR_CgaCtaId ;  /* 0x00000000000579c3 */ /* 0x000e220000008800 */
[----:B------:R-:W-:Y:S01]  /*12a0*/  R2UR UR4, R22 ;  /* 0x00000000160472ca */ /* 0x000fe200000e0000 */
[----:B------:R-:W-:Y:S01]  /*12b0*/  UMOV UR41, 0x400 ;  /* 0x0000040000297882 */ /* 0x000fe20000000000 */
[CC--:B------:R-:W-:Y:S01]  /*12c0*/  LEA.HI R3, R0.reuse, R23.reuse, RZ, 0x2 ;  /* 0x0000001700037211 */ /* 0x0c0fe200078f10ff */
[----:B------:R-:W-:Y:S01]  /*12d0*/  ULOP3.LUT UR44, UR39, 0x1, URZ, 0xc0, !UPT ;  /* 0x00000001272c7892 */ /* 0x000fe2000f8ec03f */
[----:B------:R-:W-:Y:S01]  /*12e0*/  LEA.HI R0, R0, R23, RZ, 0x5 ;  /* 0x0000001700007211 */ /* 0x000fe200078f28ff */
[----:B------:R-:W-:Y:S01]  /*12f0*/  ULDC.64 UR10, c[0x0][0x288] ;  /* 0x0000a200000a7ab9 */ /* 0x000fe20000000a00 */
[--C-:B------:R-:W-:Y:S01]  /*1300*/  SHF.R.S32.HI R90, RZ, 0x2, R3.reuse ;  /* 0x00000002ff5a7819 */ /* 0x100fe20000011403 */
[----:B------:R-:W1:Y:S01]  /*1310*/  LDC.64 R96, c[0x0][0x5c8] ;  /* 0x00017200ff607b82 */ /* 0x000e620000000a00 */
[----:B------:R-:W-:Y:S01]  /*1320*/  SHF.R.S32.HI R5, RZ, 0x1f, R3 ;  /* 0x0000001fff057819 */ /* 0x000fe20000011403 */
[----:B------:R-:W-:Y:S01]  /*1330*/  ULDC UR43, c[0x0][0x658] ;  /* 0x00019600002b7ab9 */ /* 0x000fe20000000800 */
[----:B------:R-:W-:Y:S01]  /*1340*/  LOP3.LUT R4, R3, 0xfffffffc, RZ, 0xc0, !PT ;  /* 0xfffffffc03047812 */ /* 0x000fe200078ec0ff */
[----:B------:R-:W-:Y:S01]  /*1350*/  UMOV UR6, 0xffffffff ;  /* 0xffffffff00067882 */ /* 0x000fe20000000000 */
[----:B------:R-:W-:Y:S01]  /*1360*/  LEA.HI R5, R5, R90, RZ, 0x3 ;  /* 0x0000005a05057211 */ /* 0x000fe200078f18ff */
[----:B------:R-:W-:Y:S01]  /*1370*/  USHF.L.U64.HI UR49, UR54, 0x1, UR4 ;  /* 0x0000000136317899 */ /* 0x000fe20008010204 */
[----:B------:R-:W-:Y:S01]  /*1380*/  SHF.R.S32.HI R7, RZ, 0x5, R0 ;  /* 0x00000005ff077819 */ /* 0x000fe20000011400 */
[----:B------:R-:W-:Y:S01]  /*1390*/  IMAD.IADD R4, R23, 0x1, -R4 ;  /* 0x0000000117047824 */ /* 0x000fe200078e0a04 */
[----:B------:R-:W-:Y:S01]  /*13a0*/  LOP3.LUT R5, R5, 0xfffffff8, RZ, 0xc0, !PT ;  /* 0xfffffff805057812 */ /* 0x000fe200078ec0ff */
[----:B------:R-:W-:-:S02]  /*13b0*/  USHF.R.U32.HI UR4, URZ, 0x1, UR39 ;  /* 0x000000013f047899 */ /* 0x000fc40008011627 */
[C---:B------:R-:W-:Y:S01]  /*13c0*/  IMAD R0, R7.reuse, 0x100, R4 ;  /* 0x0000010007007824 */ /* 0x040fe200078e0204 */
[----:B------:R-:W-:Y:S01]  /*13d0*/  ULDC UR8, c[0x0][0x284] ;  /* 0x0000a10000087ab9 */ /* 0x000fe20000000800 */
[----:B------:R-:W-:Y:S01]  /*13e0*/  IMAD.IADD R90, R90, 0x1, -R5 ;  /* 0x000000015a5a7824 */ /* 0x000fe200078e0a05 */
[----:B------:R-:W-:Y:S01]  /*13f0*/  ULOP3.LUT UR4, UR4, 0x1, URZ, 0xc0, !UPT ;  /* 0x0000000104047892 */ /* 0x000fe2000f8ec03f */
[----:B------:R-:W-:Y:S01]  /*1400*/  IMAD.SHL.U32 R92, R4, 0x2, RZ ;  /* 0x00000002045c7824 */ /* 0x000fe200078e00ff */
[----:B0-----:R-:W-:Y:S01]  /*1410*/  ULEA UR41, UR5, UR41, 0x18 ;  /* 0x0000002905297291 */ /* 0x001fe2000f8ec03f */
[--C-:B------:R-:W-:Y:S01]  /*1420*/  IMAD R100, R7, -0x10, -R90.reuse ;  /* 0xfffffff007647824 */ /* 0x100fe200078e0a5a */
[--C-:B------:R-:W-:Y:S01]  /*1430*/  SHF.R.S32.HI R3, RZ, 0x1f, R90.reuse ;  /* 0x0000001fff037819 */ /* 0x100fe2000001145a */
[----:B------:R-:W-:Y:S01]  /*1440*/  USEL UR44, UR44, URZ, !UP0 ;  /* 0x0000003f2c2c7287 */ /* 0x000fe2000c000000 */
[----:B------:R-:W-:Y:S01]  /*1450*/  SHF.R.S32.HI R91, RZ, 0x1f, R90 ;  /* 0x0000001fff5b7819 */ /* 0x000fe2000001145a */
[----:B------:R-:W-:Y:S01]  /*1460*/  UIADD3 UR46, UR41, 0x30, URZ ;  /* 0x00000030292e7890 */ /* 0x000fe2000fffe03f */
[----:B------:R-:W-:Y:S01]  /*1470*/  LEA.HI R3, R3, R90, RZ, 0x2 ;  /* 0x0000005a03037211 */ /* 0x000fe200078f10ff */
[----:B------:R-:W-:Y:S01]  /*1480*/  USHF.L.U32 UR6, UR6, UR43, URZ ;  /* 0x0000002b06067299 */ /* 0x000fe2000800063f */
[C---:B-1----:R-:W-:Y:S01]  /*1490*/  SHF.L.U64.HI R95, R96.reuse, 0x3, R97 ;  /* 0x00000003605f7819 */ /* 0x042fe20000010261 */
[----:B------:R-:W-:Y:S01]  /*14a0*/  UISETP.EQ.U32.AND UP0, UPT, UR4, 0x1, !UP0 ;  /* 0x000000010400788c */ /* 0x000fe2000c702070 */
[C---:B------:R-:W-:Y:S01]  /*14b0*/  LOP3.LUT R5, R3.reuse, 0xfffffffc, RZ, 0xc0, !PT ;  /* 0xfffffffc03057812 */ /* 0x040fe200078ec0ff */
[----:B------:R-:W-:Y:S01]  /*14c0*/  IMAD.SHL.U32 R96, R96, 0x8, RZ ;  /* 0x0000000860607824 */ /* 0x000fe200078e00ff */
[C---:B------:R-:W-:Y:S01]  /*14d0*/  LOP3.LUT P0, RZ, R3.reuse, 0x4, RZ, 0xc0, !PT ;  /* 0x0000000403ff7812 */ /* 0x040fe2000780c0ff */
[----:B------:R-:W-:Y:S01]  /*14e0*/  VIADD R100, R100, UR8 ;  /* 0x0000000864647c36 */ /* 0x000fe20008000000 */
[----:B------:R-:W-:Y:S01]  /*14f0*/  LOP3.LUT R94, R3, 0x4, RZ, 0xc0, !PT ;  /* 0x00000004035e7812 */ /* 0x000fe200078ec0ff */
[----:B------:R-:W-:Y:S01]  /*1500*/  IMAD.IADD R5, R90, 0x1, -R5 ;  /* 0x000000015a057824 */ /* 0x000fe200078e0a05 */
[----:B------:R-:W-:Y:S01]  /*1510*/  P2R R103, PR, RZ, 0x1 ;  /* 0x00000001ff677803 */ /* 0x000fe20000000000 */
[----:B------:R-:W-:Y:S01]  /*1520*/  IMAD.U32 R3, RZ, RZ, UR10 ;  /* 0x0000000aff037e24 */ /* 0x000fe2000f8e00ff */
[----:B------:R-:W-:Y:S01]  /*1530*/  SHF.R.S32.HI R93, RZ, 0x1f, R92 ;  /* 0x0000001fff5d7819 */ /* 0x000fe2000001145c */
[----:B------:R-:W-:Y:S01]  /*1540*/  IMAD.U32 R5, R0, 0x8, R5 ;  /* 0x0000000800057824 */ /* 0x000fe200078e0005 */
[----:B------:R-:W-:Y:S01]  /*1550*/  ULDC UR51, c[0x0][0x600] ;  /* 0x0001800000337ab9 */ /* 0x000fe20000000800 */
[C---:B------:R-:W-:Y:S01]  /*1560*/  VIADD R0, R98.reuse, 0xffffffff ;  /* 0xffffffff62007836 */ /* 0x040fe20000000000 */
[----:B------:R-:W-:Y:S01]  /*1570*/  LEA R98, R98, UR46, 0x3 ;  /* 0x0000002e62627c11 */ /* 0x000fe2000f8e18ff */
[----:B------:R-:W-:Y:S01]  /*1580*/  IMAD.WIDE R90, R7, 0x10, R90 ;  /* 0x00000010075a7825 */ /* 0x000fe200078e025a */
[----:B------:R-:W-:Y:S01]  /*1590*/  UMOV UR7, 0x1 ;  /* 0x0000000100077882 */ /* 0x000fe20000000000 */
[----:B------:R-:W-:Y:S01]  /*15a0*/  ULOP3.LUT UR50, UR38, 0x1, URZ, 0xfc, !UPT ;  /* 0x0000000126327892 */ /* 0x000fe2000f8efc3f */
[C---:B------:R-:W-:Y:S01]  /*15b0*/  ISETP.NE.AND P0, PT, R0.reuse, RZ, PT ;  /* 0x000000ff0000720c */ /* 0x040fe20003f05270 */
[----:B------:R-:W-:Y:S01]  /*15c0*/  IMAD.SHL.U32 R0, R0, 0x8, RZ ;  /* 0x0000000800007824 */ /* 0x000fe200078e00ff */
[----:B------:R-:W-:Y:S01]  /*15d0*/  UIADD3 UR40, UR39, -0x1, URZ ;  /* 0xffffffff27287890 */ /* 0x000fe2000fffe03f */
[----:B------:R-:W-:Y:S01]  /*15e0*/  IMAD.IADD R94, R94, 0x1, R5 ;  /* 0x000000015e5e7824 */ /* 0x000fe200078e0205 */
[----:B------:R-:W-:Y:S01]  /*15f0*/  SEL R101, RZ, 0x1, P0 ;  /* 0x00000001ff657807 */ /* 0x000fe20000000000 */
[----:B------:R-:W-:Y:S01]  /*1600*/  IMAD R97, R4, -0x2, R3 ;  /* 0xfffffffe04617824 */ /* 0x000fe200078e0203 */
[----:B------:R-:W-:Y:S01]  /*1610*/  LOP3.LUT R0, R0, 0x8, RZ, 0xc0, !PT ;  /* 0x0000000800007812 */ /* 0x000fe200078ec0ff */
[----:B------:R-:W-:-:S02]  /*1620*/  UIADD3 UR42, UR11, 0xfe, URZ ;  /* 0x000000fe0b2a7890 */ /* 0x000fc4000fffe03f */
[----:B------:R-:W-:Y:S01]  /*1630*/  UIADD3 UR51, UR51, -0x1, URZ ;  /* 0xffffffff33337890 */ /* 0x000fe2000fffe03f */
[C---:B------:R-:W-:Y:S01]  /*1640*/  LOP3.LUT R102, R0.reuse, 0x8, RZ, 0x3c, !PT ;  /* 0x0000000800667812 */ /* 0x040fe200078e3cff */
[----:B------:R-:W-:Y:S01]  /*1650*/  USHF.L.U32 UR43, UR7, UR43, URZ ;  /* 0x0000002b072b7299 */ /* 0x000fe2000800063f */
[----:B------:R-:W-:Y:S01]  /*1660*/  LOP3.LUT R99, R0, 0x18, RZ, 0x3c, !PT ;  /* 0x0000001800637812 */ /* 0x000fe200078e3cff */
[----:B------:R-:W-:Y:S02]  /*1670*/  ULOP3.LUT UR48, URZ, UR6, URZ, 0x33, !UPT ;  /* 0x000000063f307292 */ /* 0x000fe4000f8e333f */
[----:B------:R-:W-:-:S12]  /*1680*/  USEL UR47, URZ, 0x1, !UP0 ;  /* 0x000000013f2f7887 */ /* 0x000fd8000c000000 */
.L_x_172:
[----:B------:R-:W-:-:S04]  /*1690*/  SHF.L.U32 R3, R101, 0x1f, RZ ;  /* 0x0000001f65037819 */ /* 0x000fc800000006ff */
[----:B------:R-:W0:Y:S02]  /*16a0*/  SYNCS.PHASECHK.TRANS64.TRYWAIT P0, [R98+URZ+-0x8], R3 ;  /* 0xfffff803620075a7 */ /* 0x000e24000800017f */
[----:B01234-:R-:W-:Y:S05]  /*16b0*/  @!P0 BRA `(.L_x_14) ;  /* 0x0000007800d48947 */ /* 0x01ffea0003800000 */
.L_x_194:
[----:B------:R-:W-:-:S04]  /*16c0*/  UIADD3 UR4, UR41, 0x800, URZ ;  /* 0x0000080029047890 */ /* 0x000fc8000fffe03f */
[----:B------:R-:W-:-:S06]  /*16d0*/  ULOP3.LUT UP0, URZ, UR4, 0x9f, URZ, 0xc0, !UPT ;  /* 0x0000009f043f7892 */ /* 0x000fcc000f80c03f */
[----:B------:R-:W-:-:S13]  /*16e0*/  PLOP3.LUT P0, PT, PT, PT, UP0, 0x80, 0x0 ;  /* 0x000000000000781c */ /* 0x000fda0003f0f008 */
[----:B------:R-:W-:Y:S05]  /*16f0*/  @!P0 BRA `(.L_x_15) ;  /* 0x0000000000408947 */ /* 0x000fea0003800000 */
[----:B------:R-:W-:Y:S01]  /*1700*/  MOV R0, 0x0 ;  /* 0x0000000000007802 */ /* 0x000fe20000000f00 */
[----:B------:R-:W-:Y:S01]  /*1710*/  ULDC.64 UR4, c[0x4][0x70] ;  /* 0x01001c0000047ab9 */ /* 0x000fe20000000a00 */
[----:B------:R-:W-:Y:S01]  /*1720*/  ULDC.64 UR6, c[0x4][0x8] ;  /* 0x0100020000067ab9 */ /* 0x000fe20000000a00 */
[----:B------:R-:W-:Y:S01]  /*1730*/  IMAD.U32 R4, RZ, RZ, UR4 ;  /* 0x00000004ff047e24 */ /* 0x000fe2000f8e00ff */
[----:B------:R1:W2:Y:S01]  /*1740*/  LDC.64 R14, c[0x4][R0] ;  /* 0x01000000000e7b82 */ /* 0x0002a20000000a00 */
[----:B------:R-:W-:Y:S01]  /*1750*/  IMAD.U32 R5, RZ, RZ, UR5 ;  /* 0x00000005ff057e24 */ /* 0x000fe2000f8e00ff */
[----:B------:R-:W-:Y:S01]  /*1760*/  ULDC.64 UR4, c[0x4][0x78] ;  /* 0x01001e0000047ab9 */ /* 0x000fe20000000a00 */
[----:B------:R-:W-:Y:S02]  /*1770*/  IMAD.U32 R10, RZ, RZ, UR6 ;  /* 0x00000006ff0a7e24 */ /* 0x000fe4000f8e00ff */
[----:B------:R-:W-:Y:S02]  /*1780*/  IMAD.U32 R6, RZ, RZ, UR4 ;  /* 0x00000004ff067e24 */ /* 0x000fe4000f8e00ff */
[----:B------:R-:W-:-:S02]  /*1790*/  IMAD.U32 R7, RZ, RZ, UR5 ;  /* 0x00000005ff077e24 */ /* 0x000fc4000f8e00ff */
[----:B------:R-:W-:Y:S02]  /*17a0*/  IMAD.U32 R11, RZ, RZ, UR7 ;  /* 0x00000007ff0b7e24 */ /* 0x000fe4000f8e00ff */
[----:B------:R-:W-:Y:S02]  /*17b0*/  IMAD.MOV.U32 R8, RZ, RZ, 0x70 ;  /* 0x00000070ff087424 */ /* 0x000fe400078e00ff */
[----:B------:R-:W-:Y:S02]  /*17c0*/  IMAD.MOV.U32 R12, RZ, RZ, 0x1 ;  /* 0x00000001ff0c7424 */ /* 0x000fe400078e00ff */
[----:B-1----:R-:W-:-:S07]  /*17d0*/  IMAD.MOV.U32 R13, RZ, RZ, RZ ;  /* 0x000000ffff0d7224 */ /* 0x002fce00078e00ff */
[----:B------:R-:W-:-:S07]  /*17e0*/  LEPC R20, `(.L_x_15) ;  /* 0x000000001014794e */ /* 0x000fce0000000000 */
[----:B0-2--5:R-:W-:Y:S05]  /*17f0*/  CALL.ABS.NOINC R14 ;  /* 0x000000000e007343 */ /* 0x025fea0003c00000 */
.L_x_15:
[----:B------:R-:W-:-:S04]  /*1800*/  IMAD.U32 R24, RZ, RZ, UR41 ;  /* 0x00000029ff187e24 */ /* 0x000fc8000f8e00ff */
[----:B------:R-:W-:-:S05]  /*1810*/  VIADD R24, R24, 0x10800 ;  /* 0x0001080018187836 */ /* 0x000fca0000000000 */
[----:B------:R-:W-:-:S13]  /*1820*/  LOP3.LUT P0, RZ, R24, 0x3ff, RZ, 0xc0, !PT ;  /* 0x000003ff18ff7812 */ /* 0x000fda000780c0ff */
        /* <DEDUP_REMOVED lines=17> */
.L_x_17:
[----:B------:R0:W1:Y:S01]  /*1940*/  LDC.64 R14, c[0x4][R23] ;  /* 0x01000000170e7b82 */ /* 0x0000620000000a00 */
[----:B------:R-:W-:Y:S01]  /*1950*/  ULDC.64 UR4, c[0x4][0x70] ;  /* 0x01001c0000047ab9 */ /* 0x000fe20000000a00 */
[----:B------:R-:W-:Y:S01]  /*1960*/  ULDC.64 UR6, c[0x4][0x10] ;  /* 0x0100040000067ab9 */ /* 0x000fe20000000a00 */
[----:B------:R-:W-:Y:S02]  /*1970*/  IMAD.U32 R4, RZ, RZ, UR4 ;  /* 0x00000004ff047e24 */ /* 0x000fe4000f8e00ff */
        /* <DEDUP_REMOVED lines=8> */
[----:B0-----:R-:W-:-:S07]  /*1a00*/  IMAD.MOV.U32 R13, RZ, RZ, RZ ;  /* 0x000000ffff0d7224 */ /* 0x001fce00078e00ff */
[----:B------:R-:W-:-:S07]  /*1a10*/  LEPC R20, `(.L_x_16) ;  /* 0x000000001014794e */ /* 0x000fce0000000000 */
[----:B-1----:R-:W-:Y:S05]  /*1a20*/  CALL.ABS.NOINC R14 ;  /* 0x000000000e007343 */ /* 0x002fea0003c00000 */
.L_x_16:
[----:B------:R-:W-:Y:S01]  /*1a30*/  IMAD.U32 R0, RZ, RZ, UR50 ;  /* 0x00000032ff007e24 */ /* 0x000fe2000f8e00ff */
[----:B------:R-:W-:-:S04]  /*1a40*/  UMOV UR4, 0xffffffff ;  /* 0xffffffff00047882 */ /* 0x000fc80000000000 */
[----:B------:R-:W-:Y:S01]  /*1a50*/  ISETP.NE.AND P0, PT, R0, 0x3, PT ;  /* 0x000000030000780c */ /* 0x000fe20003f05270 */
[----:B------:R-:W-:-:S12]  /*1a60*/  BRA.DIV UR4, `(.L_x_18) ;  /* 0x0000007604fc7947 */ /* 0x000fd8000b800000 */
.L_x_196:
[----:B------:R-:W-:Y:S05]  /*1a70*/  @!P0 BRA `(.L_x_19) ;  /* 0x0000000000048947 */ /* 0x000fea0003800000 */
[----:B------:R-:W-:Y:S01]  /*1a80*/  BPT.TRAP 0x1 ;  /* 0x000000040000795c */ /* 0x000fe20000300000 */
.L_x_19:
[----:B0-----:R-:W-:Y:S02]  /*1a90*/  IMAD.U32 R3, RZ, RZ, UR44 ;  /* 0x0000002cff037e24 */ /* 0x001fe4000f8e00ff */
[----:B------:R-:W-:-:S03]  /*1aa0*/  IMAD.U32 R0, RZ, RZ, UR47 ;  /* 0x0000002fff007e24 */ /* 0x000fc6000f8e00ff */
[----:B------:R-:W-:Y:S02]  /*1ab0*/  LEA R3, R3, UR41, 0x3 ;  /* 0x0000002903037c11 */ /* 0x000fe4000f8e18ff */
[----:B------:R-:W-:-:S04]  /*1ac0*/  SHF.L.U32 R0, R0, 0x1f, RZ ;  /* 0x0000001f00007819 */ /* 0x000fc800000006ff */
[----:B------:R0:W1:Y:S01]  /*1ad0*/  SYNCS.PHASECHK.TRANS64.TRYWAIT P1, [R3+URZ], R0 ;  /* 0x00000000030075a7 */ /* 0x000062000802017f */
[----:B------:R-:W-:Y:S05]  /*1ae0*/  @!P0 BRA `(.L_x_20) ;  /* 0x0000000000048947 */ /* 0x000fea0003800000 */
[----:B------:R-:W-:Y:S01]  /*1af0*/  BPT.TRAP 0x1 ;  /* 0x000000040000795c */ /* 0x000fe20000300000 */
.L_x_20:
[----:B-1----:R-:W-:Y:S05]  /*1b00*/  @P1 BRA `(.L_x_21) ;  /* 0x0000000000081947 */ /* 0x002fea0003800000 */
[----:B------:R-:W1:Y:S02]  /*1b10*/  SYNCS.PHASECHK.TRANS64.TRYWAIT P1, [R3+URZ], R0 ;  /* 0x00000000030075a7 */ /* 0x000e64000802017f */
[----:B-1----:R-:W-:Y:S05]  /*1b20*/  @!P1 BRA `(.L_x_22) ;  /* 0x0000007400e89947 */ /* 0x002fea0003800000 */
.L_x_21:
[----:B------:R-:W-:-:S04]  /*1b30*/  UIADD3 UR4, UR44, 0x1, URZ ;  /* 0x000000012c047890 */ /* 0x000fc8000fffe03f */
[----:B------:R-:W-:Y:S02]  /*1b40*/  UISETP.NE.AND UP0, UPT, UR4, 0x2, UPT ;  /* 0x000000020400788c */ /* 0x000fe4000bf05270 */
[----:B01----:R-:W-:Y:S02]  /*1b50*/  IMAD.U32 R0, RZ, RZ, UR4 ;  /* 0x00000004ff007e24 */ /* 0x003fe4000f8e00ff */
[----:B------:R-:W-:Y:S02]  /*1b60*/  USEL UR4, URZ, 0x1, UP0 ;  /* 0x000000013f047887 */ /* 0x000fe40008000000 */
[----:B------:R-:W-:Y:S02]  /*1b70*/  PLOP3.LUT P1, PT, PT, PT, UP0, 0x80, 0x0 ;  /* 0x000000000000781c */ /* 0x000fe40003f2f008 */
[----:B------:R-:W-:Y:S02]  /*1b80*/  ULOP3.LUT UR4, UR47, UR4, URZ, 0x3c, !UPT ;  /* 0x000000042f047292 */ /* 0x000fe4000f8e3c3f */
[----:B------:R-:W-:-:S04]  /*1b90*/  SEL R0, R0, RZ, P1 ;  /* 0x000000ff00007207 */ /* 0x000fc80000800000 */
[----:B------:R-:W-:Y:S01]  /*1ba0*/  IMAD.U32 R8, RZ, RZ, UR4 ;  /* 0x00000004ff087e24 */ /* 0x000fe2000f8e00ff */
[----:B------:R-:W-:Y:S06]  /*1bb0*/  @!P0 BRA `(.L_x_23) ;  /* 0x0000000000048947 */ /* 0x000fec0003800000 */
[----:B------:R-:W-:Y:S01]  /*1bc0*/  BPT.TRAP 0x1 ;  /* 0x000000040000795c */ /* 0x000fe20000300000 */
.L_x_23:
[----:B------:R-:W-:Y:S01]  /*1bd0*/  IMAD.U32 R3, RZ, RZ, UR44 ;  /* 0x0000002cff037e24 */ /* 0x000fe2000f8e00ff */
[----:B------:R-:W-:Y:S02]  /*1be0*/  ISETP.NE.AND P3, PT, R103, RZ, PT ;  /* 0x000000ff6700720c */ /* 0x000fe40003f65270 */
[----:B------:R-:W-:Y:S01]  /*1bf0*/  SHF.L.U32 R6, R8, 0x1f, RZ ;  /* 0x0000001f08067819 */ /* 0x000fe200000006ff */
[----:B------:R-:W-:Y:S01]  /*1c00*/  IMAD R3, R3, 0x2000, R94 ;  /* 0x0000200003037824 */ /* 0x000fe200078e025e */
[----:B------:R-:W-:-:S04]  /*1c10*/  ISETP.NE.AND P2, PT, RZ, UR40, PT ;  /* 0x00000028ff007c0c */ /* 0x000fc8000bf45270 */
[----:B------:R-:W-:Y:S02]  /*1c20*/  LEA R4, R3, UR41, 0x2 ;  /* 0x0000002903047c11 */ /* 0x000fe4000f8e10ff */
[----:B------:R-:W-:-:S03]  /*1c30*/  LEA R3, R0, UR41, 0x3 ;  /* 0x0000002900037c11 */ /* 0x000fc6000f8e18ff */
[C---:B------:R-:W-:Y:S01]  /*1c40*/  VIADD R7, R4.reuse, 0x800 ;  /* 0x0000080004077836 */ /* 0x040fe20000000000 */
[----:B------:R0:W1:Y:S01]  /*1c50*/  SYNCS.PHASECHK.TRANS64.TRYWAIT P1, [R3+URZ], R6 ;  /* 0x00000006030075a7 */ /* 0x000062000802017f */
[----:B------:R-:W-:Y:S01]  /*1c60*/  VIADD R5, R4, 0x890 ;  /* 0x0000089004057836 */ /* 0x000fe20000000000 */
[----:B------:R0:W2:Y:S01]  /*1c70*/  LDS R104, [R4+0x800] ;  /* 0x0008000004687984 */ /* 0x0000a20000000800 */
[----:B------:R-:W-:-:S07]  /*1c80*/  @P3 VIADD R5, R7, 0x70 ;  /* 0x0000007007053836 */ /* 0x000fce0000000000 */
[----:B------:R-:W-:Y:S05]  /*1c90*/  WARPSYNC.ALL ;  /* 0x0000000000007948 */ /* 0x000fea0003800000 */
[----:B------:R-:W-:Y:S04]  /*1ca0*/  LDS R105, [R4+0x1800] ;  /* 0x0018000004697984 */ /* 0x000fe80000000800 */
[----:B------:R-:W-:Y:S04]  /*1cb0*/  LDS R108, [R4+0x900] ;  /* 0x00090000046c7984 */ /* 0x000fe80000000800 */
[----:B------:R-:W-:Y:S04]  /*1cc0*/  LDS R109, [R4+0x1900] ;  /* 0x00190000046d7984 */ /* 0x000fe80000000800 */
[----:B------:R-:W-:Y:S04]  /*1cd0*/  LDS R106, [R5] ;  /* 0x00000000056a7984 */ /* 0x000fe80000000800 */
[----:B------:R-:W2:Y:S04]  /*1ce0*/  LDS R107, [R5+0x1000] ;  /* 0x00100000056b7984 */ /* 0x000ea80000000800 */
[----:B------:R-:W-:Y:S04]  /*1cf0*/  LDS R110, [R5+0x100] ;  /* 0x00010000056e7984 */ /* 0x000fe80000000800 */
[----:B------:R-:W3:Y:S01]  /*1d00*/  LDS R111, [R5+0x1100] ;  /* 0x00110000056f7984 */ /* 0x000ee20000000800 */
[----:B------:R-:W-:Y:S01]  /*1d10*/  R2UR UR4, R24 ;  /* 0x00000000180472ca */ /* 0x000fe200000e0000 */
[----:B------:R-:W-:Y:S01]  /*1d20*/  UMOV UR7, 0x40000040 ;  /* 0x4000004000077882 */ /* 0x000fe20000000000 */
[----:B--2---:R-:W-:-:S11]  /*1d30*/  WARPGROUP.ARRIVE ;  /* 0x00000000000079c5 */ /* 0x004fd60000000000 */
[----:B------:R-:W-:-:S04]  /*1d40*/  USHF.R.U32.HI UR4, URZ, 0x4, UR4 ;  /* 0x000000043f047899 */ /* 0x000fc80008011604 */
[----:B------:R-:W-:-:S04]  /*1d50*/  ULOP3.LUT UR4, UR4, 0x3fff, URZ, 0xc0, !UPT ;  /* 0x00003fff04047892 */ /* 0x000fc8000f8ec03f */
[----:B------:R-:W-:-:S04]  /*1d60*/  ULOP3.LUT UR4, UR4, 0x10000, URZ, 0xfc, !UPT ;  /* 0x0001000004047892 */ /* 0x000fc8000f8efc3f */
[----:B------:R-:W-:-:S07]  /*1d70*/  ULEA UR5, UR44, UR4, 0xc ;  /* 0x000000042c057291 */ /* 0x000fce000f8e603f */
[----:B------:R-:W-:Y:S02]  /*1d80*/  UMOV UR6, UR5 ;  /* 0x0000000500067c82 */ /* 0x000fe40008000000 */
[----:B------:R-:W-:Y:S01]  /*1d90*/  HGMMA.64x128x8.F32.TF32 R24, R104, gdesc[UR4], RZ, !UPT, gsb0 ;  /* 0x05e0000468187df0 */ /* 0x000fe2000c0028ff */
[----:B------:R-:W-:Y:S01]  /*1da0*/  UIADD3 UR6, UR5, 0x2, URZ ;  /* 0x0000000205067890 */ /* 0x000fe2000fffe03f */
[----:B------:R-:W-:Y:S01]  /*1db0*/  UMOV UR7, 0x40000040 ;  /* 0x4000004000077882 */ /* 0x000fe20000000000 */
[----:B------:R-:W-:Y:S02]  /*1dc0*/  WARPGROUP.DEPBAR.LE gsb0, 0x0 ;  /* 0x00008000000079c5 */ /* 0x000fe40000010000 */
[----:B---3--:R-:W-:-:S07]  /*1dd0*/  WARPGROUP.ARRIVE ;  /* 0x00000000000079c5 */ /* 0x008fce0000000000 */
[----:B------:R-:W-:Y:S01]  /*1de0*/  HGMMA.64x128x8.F32.TF32 R24, R108, gdesc[UR4], R24, gsb0 ;  /* 0x05e000046c187df0 */ /* 0x000fe20008002818 */
[----:B------:R-:W-:Y:S01]  /*1df0*/  UIADD3 UR6, UR5, 0x4, URZ ;  /* 0x0000000405067890 */ /* 0x000fe2000fffe03f */
[----:B------:R-:W-:Y:S01]  /*1e00*/  UMOV UR7, 0x40000040 ;  /* 0x4000004000077882 */ /* 0x000fe20000000000 */
[----:B------:R-:W-:Y:S02]  /*1e10*/  WARPGROUP.DEPBAR.LE gsb0, 0x0 ;  /* 0x00008000000079c5 */ /* 0x000fe40000010000 */
[----:B------:R-:W-:Y:S04]  /*1e20*/  LDS R104, [R4+0xa00] ;  /* 0x000a000004687984 */ /* 0x000fe80000000800 */
[----:B------:R-:W-:Y:S04]  /*1e30*/  LDS R105, [R4+0x1a00] ;  /* 0x001a000004697984 */ /* 0x000fe80000000800 */
[----:B------:R-:W-:Y:S04]  /*1e40*/  LDS R106, [R5+0x200] ;  /* 0x00020000056a7984 */ /* 0x000fe80000000800 */
[----:B------:R-:W2:Y:S02]  /*1e50*/  LDS R107, [R5+0x1200] ;  /* 0x00120000056b7984 */ /* 0x000ea40000000800 */
[----:B--2---:R-:W-:-:S06]  /*1e60*/  WARPGROUP.ARRIVE ;  /* 0x00000000000079c5 */ /* 0x004fcc0000000000 */
        /* <DEDUP_REMOVED lines=117> */
[----:B------:R-:W-:Y:S03]  /*25c0*/  HGMMA.64x128x8.F32.TF32 R24, R104, gdesc[UR4], R24, gsb0 ;  /* 0x05e0000468187df0 */ /* 0x000fe60008002818 */
[----:B------:R-:W-:Y:S02]  /*25d0*/  WARPGROUP.DEPBAR.LE gsb0, 0x0 ;  /* 0x00008000000079c5 */ /* 0x000fe40000010000 */
[----:B------:R-:W-:Y:S05]  /*25e0*/  @!P2 BRA `(.L_x_24) ;  /* 0x000000180050a947 */ /* 0x000fea0003800000 */
[----:B------:R-:W-:Y:S05]  /*25f0*/  @!P0 BRA `(.L_x_25) ;  /* 0x0000000000048947 */ /* 0x000fea0003800000 */
[----:B------:R-:W-:Y:S01]  /*2600*/  BPT.TRAP 0x1 ;  /* 0x000000040000795c */ /* 0x000fe20000300000 */
.L_x_25:
[----:B------:R-:W-:-:S04]  /*2610*/  IMAD.SHL.U32 R7, R0, 0x2000, RZ ;  /* 0x0000200000077824 */ /* 0x000fc800078e00ff */
[----:B0-----:R-:W-:-:S05]  /*2620*/  IMAD.IADD R4, R94, 0x1, R7 ;  /* 0x000000015e047824 */ /* 0x001fca00078e0207 */
[----:B------:R-:W-:-:S05]  /*2630*/  LEA R4, R4, UR41, 0x2 ;  /* 0x0000002904047c11 */ /* 0x000fca000f8e10ff */
[C---:B------:R-:W-:Y:S02]  /*2640*/  VIADD R9, R4.reuse, 0x800 ;  /* 0x0000080004097836 */ /* 0x040fe40000000000 */
[----:B------:R-:W-:Y:S02]  /*2650*/  VIADD R5, R4, 0x890 ;  /* 0x0000089004057836 */ /* 0x000fe40000000000 */
[----:B------:R-:W-:Y:S01]  /*2660*/  @P3 VIADD R5, R9, 0x70 ;  /* 0x0000007009053836 */ /* 0x000fe20000000000 */
[----:B-1----:R-:W-:Y:S06]  /*2670*/  @P1 BRA `(.L_x_26) ;  /* 0x0000000000081947 */ /* 0x002fec0003800000 */
[----:B------:R-:W0:Y:S02]  /*2680*/  SYNCS.PHASECHK.TRANS64.TRYWAIT P1, [R3+URZ], R6 ;  /* 0x00000006030075a7 */ /* 0x000e24000802017f */
[----:B0-----:R-:W-:Y:S05]  /*2690*/  @!P1 BRA `(.L_x_27) ;  /* 0x0000006c00209947 */ /* 0x001fea0003800000 */
.L_x_26:
[----:B0-----:R-:W0:Y:S01]  /*26a0*/  LDC R3, c[0x0][0x28c] ;  /* 0x0000a300ff037b82 */ /* 0x001e220000000800 */
[----:B------:R1:W2:Y:S01]  /*26b0*/  LDS R108, [R4+0x800] ;  /* 0x00080000046c7984 */ /* 0x0002a20000000800 */
[----:B------:R-:W-:-:S03]  /*26c0*/  UMOV UR5, UR44 ;  /* 0x0000002c00057c82 */ /* 0x000fc60008000000 */
[----:B------:R1:W3:Y:S04]  /*26d0*/  LDS R109, [R4+0x1800] ;  /* 0x00180000046d7984 */ /* 0x0002e80000000800 */
[----:B------:R1:W4:Y:S04]  /*26e0*/  LDS R110, [R5] ;  /* 0x00000000056e7984 */ /* 0x0003280000000800 */
[----:B------:R1:W1:Y:S01]  /*26f0*/  LDS R111, [R5+0x1000] ;  /* 0x00100000056f7984 */ /* 0x0002620000000800 */
[----:B0-----:R-:W-:-:S13]  /*2700*/  ISETP.GE.AND P1, PT, R3, 0x101, PT ;  /* 0x000001010300780c */ /* 0x001fda0003f26270 */
[----:B-1234-:R-:W-:Y:S05]  /*2710*/  @!P1 BRA `(.L_x_28) ;  /* 0x0000000c00149947 */ /* 0x01efea0003800000 */
[----:B------:R-:W-:Y:S01]  /*2720*/  R2UR UR9, R0 ;  /* 0x00000000000972ca */ /* 0x000fe200000e0000 */
[----:B------:R-:W-:Y:S01]  /*2730*/  IMAD.U32 R3, RZ, RZ, UR40 ;  /* 0x00000028ff037e24 */ /* 0x000fe2000f8e00ff */
[----:B------:R-:W-:-:S13]  /*2740*/  UMOV UR5, UR44 ;  /* 0x0000002c00057c82 */ /* 0x000fda0008000000 */
.L_x_36:
[----:B------:R-:W-:-:S04]  /*2750*/  UIADD3 UR6, UR9, 0x1, URZ ;  /* 0x0000000109067890 */ /* 0x000fc8000fffe03f */
[----:B------:R-:W-:-:S04]  /*2760*/  UISETP.NE.AND UP0, UPT, UR6, 0x2, UPT ;  /* 0x000000020600788c */ /* 0x000fc8000bf05270 */
[----:B------:R-:W-:Y:S02]  /*2770*/  USEL UR7, URZ, 0x1, UP0 ;  /* 0x000000013f077887 */ /* 0x000fe40008000000 */
[----:B------:R-:W-:-:S04]  /*2780*/  USEL UR6, UR6, URZ, UP0 ;  /* 0x0000003f06067287 */ /* 0x000fc80008000000 */
[----:B------:R-:W-:Y:S02]  /*2790*/  LOP3.LUT R8, R8, UR7, RZ, 0x3c, !PT ;  /* 0x0000000708087c12 */ /* 0x000fe4000f8e3cff */
[----:B------:R-:W-:Y:S01]  /*27a0*/  IMAD.U32 R0, RZ, RZ, UR6 ;  /* 0x00000006ff007e24 */ /* 0x000fe2000f8e00ff */
[----:B0-----:R-:W-:Y:S06]  /*27b0*/  @!P0 BRA `(.L_x_29) ;  /* 0x0000000000048947 */ /* 0x001fec0003800000 */
[----:B------:R-:W-:Y:S01]  /*27c0*/  BPT.TRAP 0x1 ;  /* 0x000000040000795c */ /* 0x000fe20000300000 */
.L_x_29:
[----:B------:R-:W-:Y:S01]  /*27d0*/  LEA R6, R0, UR41, 0x3 ;  /* 0x0000002900067c11 */ /* 0x000fe2000f8e18ff */
[----:B------:R-:W-:Y:S01]  /*27e0*/  ULEA UR8, UR9, UR4, 0xc ;  /* 0x0000000409087291 */ /* 0x000fe2000f8e603f */
[----:B------:R-:W-:Y:S01]  /*27f0*/  SHF.L.U32 R9, R8, 0x1f, RZ ;  /* 0x0000001f08097819 */ /* 0x000fe200000006ff */
[----:B------:R-:W-:Y:S01]  /*2800*/  UMOV UR7, 0x40000040 ;  /* 0x4000004000077882 */ /* 0x000fe20000000000 */
[----:B------:R-:W-:Y:S01]  /*2810*/  IMAD.U32 R5, RZ, RZ, UR9 ;  /* 0x00000009ff057e24 */ /* 0x000fe2000f8e00ff */
[----:B------:R-:W-:Y:S01]  /*2820*/  ISETP.NE.AND P3, PT, R103, RZ, PT ;  /* 0x000000ff6700720c */ /* 0x000fe20003f65270 */
[----:B------:R0:W1:Y:S01]  /*2830*/  SYNCS.PHASECHK.TRANS64.TRYWAIT P1, [R6+URZ], R9 ;  /* 0x00000009060075a7 */ /* 0x000062000802017f */
[----:B------:R-:W-:Y:S01]  /*2840*/  WARPGROUP.ARRIVE ;  /* 0x00000000000079c5 */ /* 0x000fe20000000000 */
[----:B------:R-:W-:Y:S01]  /*2850*/  UMOV UR6, UR8 ;  /* 0x0000000800067c82 */ /* 0x000fe20008000000 */
[----:B------:R-:W-:-:S04]  /*2860*/  IMAD R4, R5, 0x2000, R94 ;  /* 0x0000200005047824 */ /* 0x000fc800078e025e */
[----:B------:R-:W-:Y:S01]  /*2870*/  HGMMA.64x128x8.F32.TF32 R24, R108, gdesc[UR4], R24, gsb0 ;  /* 0x05e000046c187df0 */ /* 0x000fe20008002818 */
[----:B------:R-:W-:Y:S01]  /*2880*/  LEA R7, R4, UR41, 0x2 ;  /* 0x0000002904077c11 */ /* 0x000fe2000f8e10ff */
[----:B------:R-:W-:Y:S01]  /*2890*/  UIADD3 UR6, UR8, 0x2, URZ ;  /* 0x0000000208067890 */ /* 0x000fe2000fffe03f */
[----:B------:R-:W-:-:S03]  /*28a0*/  UMOV UR7, 0x40000040 ;  /* 0x4000004000077882 */ /* 0x000fc60000000000 */
[C---:B------:R-:W-:Y:S02]  /*28b0*/  VIADD R4, R7.reuse, 0x900 ;  /* 0x0000090007047836 */ /* 0x040fe40000000000 */
[----:B------:R-:W-:Y:S02]  /*28c0*/  VIADD R5, R7, 0x990 ;  /* 0x0000099007057836 */ /* 0x000fe40000000000 */
[----:B------:R-:W-:Y:S01]  /*28d0*/  @P3 VIADD R5, R4, 0x70 ;  /* 0x0000007004053836 */ /* 0x000fe20000000000 */
[----:B------:R-:W-:Y:S02]  /*28e0*/  WARPGROUP.DEPBAR.LE gsb0, 0x0 ;  /* 0x00008000000079c5 */ /* 0x000fe40000010000 */
[----:B------:R-:W-:Y:S04]  /*28f0*/  LDS R104, [R7+0x900] ;  /* 0x0009000007687984 */ /* 0x000fe80000000800 */
[----:B------:R-:W-:Y:S04]  /*2900*/  LDS R105, [R7+0x1900] ;  /* 0x0019000007697984 */ /* 0x000fe80000000800 */
[----:B------:R-:W-:Y:S04]  /*2910*/  LDS R106, [R5] ;  /* 0x00000000056a7984 */ /* 0x000fe80000000800 */
[----:B------:R-:W2:Y:S02]  /*2920*/  LDS R107, [R5+0x1000] ;  /* 0x00100000056b7984 */ /* 0x000ea40000000800 */
[----:B--2---:R-:W-:-:S06]  /*2930*/  WARPGROUP.ARRIVE ;  /* 0x00000000000079c5 */ /* 0x004fcc0000000000 */
[----:B------:R-:W-:Y:S03]  /*2940*/  HGMMA.64x128x8.F32.TF32 R24, R104, gdesc[UR4], R24, gsb0 ;  /* 0x05e0000468187df0 */ /* 0x000fe60008002818 */
[----:B------:R-:W-:Y:S02]  /*2950*/  WARPGROUP.DEPBAR.LE gsb0, 0x0 ;  /* 0x00008000000079c5 */ /* 0x000fe40000010000 */
[----:B------:R0:W2:Y:S04]  /*2960*/  LDS R104, [R7+0xa00] ;  /* 0x000a000007687984 */ /* 0x0000a80000000800 */
[----:B------:R0:W3:Y:S04]  /*2970*/  LDS R105, [R7+0x1a00] ;  /* 0x001a000007697984 */ /* 0x0000e80000000800 */
[----:B------:R0:W4:Y:S04]  /*2980*/  LDS R106, [R5+0x100] ;  /* 0x00010000056a7984 */ /* 0x0001280000000800 */
[----:B------:R0:W0:Y:S01]  /*2990*/  LDS R107, [R5+0x1100] ;  /* 0x00110000056b7984 */ /* 0x0000220000000800 */
[----:B-1----:R-:W-:Y:S05]  /*29a0*/  @!P0 BRA `(.L_x_30) ;  /* 0x0000000000048947 */ /* 0x002fea0003800000 */
[----:B------:R-:W-:Y:S01]  /*29b0*/  BPT.TRAP 0x1 ;  /* 0x000000040000795c */ /* 0x000fe20000300000 */
.L_x_30:
[----:B------:R-:W-:Y:S02]  /*29c0*/  UISETP.GT.U32.AND UP0, UPT, UR38, 0x1, UPT ;  /* 0x000000012600788c */ /* 0x000fe4000bf04070 */
[----:B------:R-:W-:-:S04]  /*29d0*/  ULEA UR6, UR5, UR41, 0x3 ;  /* 0x0000002905067291 */ /* 0x000fc8000f8e183f */
[----:B------:R-:W-:Y:S01]  /*29e0*/  UIADD3 UR6, UR6, 0x10, URZ ;  /* 0x0000001006067890 */ /* 0x000fe2000fffe03f */
[----:B------:R-:W-:-:S03]  /*29f0*/  PLOP3.LUT P2, PT, PT, PT, UP0, 0x80, 0x0 ;  /* 0x000000000000781c */ /* 0x000fc60003f4f008 */
[----:B------:R-:W-:-:S09]  /*2a00*/  UPRMT UR6, URZ, 0x654, UR6 ;  /* 0x000006543f067896 */ /* 0x000fd20008000006 */
[----:B------:R-:W-:Y:S01]  /*2a10*/  SYNCS.ARRIVE.TRANS64.RED.A1T0 RZ, [UR6], RZ ;  /* 0x000000ffffff79a7 */ /* 0x000fe20008100406 */
[----:B------:R-:W-:Y:S05]  /*2a20*/  @P2 BRA `(.L_x_31) ;  /* 0x0000000000042947 */ /* 0x000fea0003800000 */
[----:B------:R-:W-:Y:S01]  /*2a30*/  BPT.TRAP 0x1 ;  /* 0x000000040000795c */ /* 0x000fe20000300000 */
.L_x_31:
[----:B------:R-:W-:Y:S01]  /*2a40*/  UIADD3 UR6, UR8, 0x4, URZ ;  /* 0x0000000408067890 */ /* 0x000fe2000fffe03f */
[----:B0-234-:R-:W-:Y:S01]  /*2a50*/  WARPGROUP.ARRIVE ;  /* 0x00000000000079c5 */ /* 0x01dfe20000000000 */
[----:B------:R-:W-:Y:S01]  /*2a60*/  UMOV UR7, 0x40000040 ;  /* 0x4000004000077882 */ /* 0x000fe20000000000 */
[----:B------:R-:W-:-:S04]  /*2a70*/  UIADD3 UR5, UR5, 0x1, URZ ;  /* 0x0000000105057890 */ /* 0x000fc8000fffe03f */
[----:B------:R-:W-:-:S05]  /*2a80*/  UISETP.NE.AND UP0, UPT, UR5, 0x2, UPT ;  /* 0x000000020500788c */ /* 0x000fca000bf05270 */
[----:B------:R-:W-:Y:S01]  /*2a90*/  HGMMA.64x128x8.F32.TF32 R24, R104, gdesc[UR4], R24, gsb0 ;  /* 0x05e0000468187df0 */ /* 0x000fe20008002818 */
[----:B------:R-:W-:Y:S01]  /*2aa0*/  UIADD3 UR6, UR8, 0x6, URZ ;  /* 0x0000000608067890 */ /* 0x000fe2000fffe03f */
[----:B------:R-:W-:Y:S01]  /*2ab0*/  UMOV UR7, 0x40000040 ;  /* 0x4000004000077882 */ /* 0x000fe20000000000 */
[----:B------:R-:W-:Y:S01]  /*2ac0*/  USEL UR5, UR5, URZ, UP0 ;  /* 0x0000003f05057287 */ /* 0x000fe20008000000 */
[----:B------:R-:W-:Y:S02]  /*2ad0*/  WARPGROUP.DEPBAR.LE gsb0, 0x0 ;  /* 0x00008000000079c5 */ /* 0x000fe40000010000 */
[----:B------:R-:W-:Y:S04]  /*2ae0*/  LDS R104, [R7+0xb00] ;  /* 0x000b000007687984 */ /* 0x000fe80000000800 */
[----:B------:R-:W-:Y:S04]  /*2af0*/  LDS R105, [R7+0x1b00] ;  /* 0x001b000007697984 */ /* 0x000fe80000000800 */
[----:B------:R-:W-:Y:S04]  /*2b00*/  LDS R106, [R5+0x200] ;  /* 0x00020000056a7984 */ /* 0x000fe80000000800 */
[----:B------:R-:W0:Y:S02]  /*2b10*/  LDS R107, [R5+0x1200] ;  /* 0x00120000056b7984 */ /* 0x000e240000000800 */
[----:B0-----:R-:W-:-:S06]  /*2b20*/  WARPGROUP.ARRIVE ;  /* 0x00000000000079c5 */ /* 0x001fcc0000000000 */
[----:B------:R-:W-:Y:S01]  /*2b30*/  HGMMA.64x128x8.F32.TF32 R24, R104, gdesc[UR4], R24, gsb0 ;  /* 0x05e0000468187df0 */ /* 0x000fe20008002818 */
[----:B------:R-:W-:Y:S01]  /*2b40*/  UIADD3 UR6, UR8, 0x400, URZ ;  /* 0x0000040008067890 */ /* 0x000fe2000fffe03f */
[----:B------:R-:W-:Y:S01]  /*2b50*/  UMOV UR7, 0x40000040 ;  /* 0x4000004000077882 */ /* 0x000fe20000000000 */
        /* <DEDUP_REMOVED lines=96> */
[----:B------:R-:W-:Y:S03]  /*3160*/  HGMMA.64x128x8.F32.TF32 R24, R104, gdesc[UR4], R24, gsb0 ;  /* 0x05e0000468187df0 */ /* 0x000fe60008002818 */
[----:B------:R-:W-:Y:S02]  /*3170*/  WARPGROUP.DEPBAR.LE gsb0, 0x0 ;  /* 0x00008000000079c5 */ /* 0x000fe40000010000 */
[----:B------:R0:W1:Y:S04]  /*3180*/  LDS R104, [R7+0x1700] ;  /* 0x0017000007687984 */ /* 0x0000680000000800 */
[----:B------:R0:W2:Y:S04]  /*3190*/  LDS R105, [R7+0x2700] ;  /* 0x0027000007697984 */ /* 0x0000a80000000800 */
[----:B------:R0:W3:Y:S04]  /*31a0*/  LDS R106, [R5+0xe00] ;  /* 0x000e0000056a7984 */ /* 0x0000e80000000800 */
[----:B------:R0:W4:Y:S01]  /*31b0*/  LDS R107, [R5+0x1e00] ;  /* 0x001e0000056b7984 */ /* 0x0001220000000800 */
[----:B------:R-:W-:Y:S05]  /*31c0*/  @!P0 BRA `(.L_x_32) ;  /* 0x0000000000048947 */ /* 0x000fea0003800000 */
[----:B------:R-:W-:Y:S01]  /*31d0*/  BPT.TRAP 0x1 ;  /* 0x000000040000795c */ /* 0x000fe20000300000 */
.L_x_32:
[----:B0-----:R-:W-:Y:S01]  /*31e0*/  IMAD.SHL.U32 R7, R0, 0x2000, RZ ;  /* 0x0000200000077824 */ /* 0x001fe200078e00ff */
[----:B------:R-:W-:Y:S03]  /*31f0*/  BSSY B0, `(.L_x_33) ;  /* 0x0000009000007945 */ /* 0x000fe60003800000 */
[----:B------:R-:W-:-:S05]  /*3200*/  IMAD.IADD R4, R94, 0x1, R7 ;  /* 0x000000015e047824 */ /* 0x000fca00078e0207 */
[----:B------:R-:W-:-:S05]  /*3210*/  LEA R5, R4, UR41, 0x2 ;  /* 0x0000002904057c11 */ /* 0x000fca000f8e10ff */
[C---:B------:R-:W-:Y:S02]  /*3220*/  VIADD R10, R5.reuse, 0x800 ;  /* 0x00000800050a7836 */ /* 0x040fe40000000000 */
[----:B------:R-:W-:Y:S02]  /*3230*/  VIADD R4, R5, 0x890 ;  /* 0x0000089005047836 */ /* 0x000fe40000000000 */
[----:B------:R-:W-:Y:S01]  /*3240*/  @P3 VIADD R4, R10, 0x70 ;  /* 0x000000700a043836 */ /* 0x000fe20000000000 */
[----:B------:R-:W-:Y:S06]  /*3250*/  @P1 BRA `(.L_x_34) ;  /* 0x0000000000081947 */ /* 0x000fec0003800000 */
[----:B------:R-:W0:Y:S02]  /*3260*/  SYNCS.PHASECHK.TRANS64.TRYWAIT P1, [R6+URZ], R9 ;  /* 0x00000009060075a7 */ /* 0x000e24000802017f */
[----:B0-----:R-:W-:Y:S05]  /*3270*/  @!P1 BRA `(.L_x_35) ;  /* 0x00000060003c9947 */ /* 0x001fea0003800000 */
.L_x_34:
[----:B------:R-:W-:Y:S05]  /*3280*/  BSYNC B0 ;  /* 0x0000000000007941 */ /* 0x000fea0003800000 */
.L_x_33:
[----:B------:R0:W0:Y:S01]  /*3290*/  LDS R108, [R5+0x800] ;  /* 0x00080000056c7984 */ /* 0x0000220000000800 */
[----:B------:R-:W-:Y:S05]  /*32a0*/  WARPSYNC.ALL ;  /* 0x0000000000007948 */ /* 0x000fea0003800000 */
[----:B------:R0:W0:Y:S04]  /*32b0*/  LDS R109, [R5+0x1800] ;  /* 0x00180000056d7984 */ /* 0x0000280000000800 */
[----:B------:R0:W0:Y:S04]  /*32c0*/  LDS R110, [R4] ;  /* 0x00000000046e7984 */ /* 0x0000280000000800 */
[----:B------:R0:W0:Y:S01]  /*32d0*/  LDS R111, [R4+0x1000] ;  /* 0x00100000046f7984 */ /* 0x0000220000000800 */
[----:B------:R-:W-:Y:S01]  /*32e0*/  UIADD3 UR6, UR8, 0xc06, URZ ;  /* 0x00000c0608067890 */ /* 0x000fe2000fffe03f */
[----:B-1234-:R-:W-:Y:S01]  /*32f0*/  WARPGROUP.ARRIVE ;  /* 0x00000000000079c5 */ /* 0x01efe20000000000 */
[----:B------:R-:W-:Y:S01]  /*3300*/  UMOV UR7, 0x40000040 ;  /* 0x4000004000077882 */ /* 0x000fe20000000000 */
[C---:B------:R-:W-:Y:S01]  /*3310*/  ISETP.GT.AND P1, PT, R3.reuse, 0x2, PT ;  /* 0x000000020300780c */ /* 0x040fe20003f24270 */
[----:B------:R-:W-:Y:S01]  /*3320*/  VIADD R3, R3, 0xffffffff ;  /* 0xffffffff03037836 */ /* 0x000fe20000000000 */
[----:B------:R-:W-:-:S04]  /*3330*/  R2UR UR9, R0 ;  /* 0x00000000000972ca */ /* 0x000fc800000e0000 */
[----:B------:R-:W-:Y:S03]  /*3340*/  HGMMA.64x128x8.F32.TF32 R24, R104, gdesc[UR4], R24, gsb0 ;  /* 0x05e0000468187df0 */ /* 0x000fe60008002818 */
[----:B------:R-:W-:-:S04]  /*3350*/  WARPGROUP.DEPBAR.LE gsb0, 0x0 ;  /* 0x00008000000079c5 */ /* 0x000fc80000010000 */
[----:B------:R-:W-:Y:S05]  /*3360*/  @P1 BRA `(.L_x_36) ;  /* 0xfffffff000f81947 */ /* 0x000fea000383ffff */
.L_x_28:
[----:B0-----:R-:W-:Y:S01]  /*3370*/  IMAD.MOV.U32 R5, RZ, RZ, 0x40000040 ;  /* 0x40000040ff057424 */ /* 0x001fe200078e00ff */
[----:B------:R-:W-:Y:S01]  /*3380*/  LEA R4, R0, UR4, 0xc ;  /* 0x0000000400047c11 */ /* 0x000fe2000f8e60ff */
[----:B------:R-:W-:Y:S01]  /*3390*/  WARPGROUP.ARRIVE ;  /* 0x00000000000079c5 */ /* 0x000fe20000000000 */
[----:B------:R-:W-:Y:S01]  /*33a0*/  IMAD.IADD R7, R94, 0x1, R7 ;  /* 0x000000015e077824 */ /* 0x000fe200078e0207 */
[----:B------:R-:W-:Y:S02]  /*33b0*/  ISETP.NE.AND P1, PT, R103, RZ, PT ;  /* 0x000000ff6700720c */ /* 0x000fe40003f25270 */
[----:B------:R-:W-:Y:S02]  /*33c0*/  R2UR UR6, R4 ;  /* 0x00000000040672ca */ /* 0x000fe400000e0000 */
[----:B------:R-:W-:Y:S02]  /*33d0*/  R2UR UR7, R5 ;  /* 0x00000000050772ca */ /* 0x000fe400000e0000 */
[----:B------:R-:W-:Y:S01]  /*33e0*/  LEA R3, R7, UR41, 0x2 ;  /* 0x0000002907037c11 */ /* 0x000fe2000f8e10ff */
[----:B------:R-:W-:-:S04]  /*33f0*/  IMAD.MOV.U32 R7, RZ, RZ, 0x40000040 ;  /* 0x40000040ff077424 */ /* 0x000fc800078e00ff */
[C---:B------:R-:W-:Y:S02]  /*3400*/  VIADD R6, R3.reuse, 0x900 ;  /* 0x0000090003067836 */ /* 0x040fe40000000000 */
[----:B------:R-:W-:Y:S02]  /*3410*/  VIADD R0, R3, 0x990 ;  /* 0x0000099003007836 */ /* 0x000fe40000000000 */
[----:B------:R-:W-:Y:S02]  /*3420*/  @P1 VIADD R0, R6, 0x70 ;  /* 0x0000007006001836 */ /* 0x000fe40000000000 */
[----:B------:R-:W-:Y:S01]  /*3430*/  HGMMA.64x128x8.F32.TF32 R24, R108, gdesc[UR4], R24, gsb0 ;  /* 0x05e000046c187df0 */ /* 0x000fe20008002818 */
[----:B------:R-:W-:Y:S01]  /*3440*/  VIADD R6, R4, 0x2 ;  /* 0x0000000204067836 */ /* 0x000fe20000000000 */
[----:B------:R-:W-:-:S04]  /*3450*/  R2UR UR7, R7 ;  /* 0x00000000070772ca */ /* 0x000fc800000e0000 */
[----:B------:R-:W-:Y:S01]  /*3460*/  R2UR UR6, R6 ;  /* 0x00000000060672ca */ /* 0x000fe200000e0000 */
[----:B------:R-:W-:Y:S02]  /*3470*/  WARPGROUP.DEPBAR.LE gsb0, 0x0 ;  /* 0x00008000000079c5 */ /* 0x000fe40000010000 */
[----:B------:R-:W-:Y:S04]  /*3480*/  LDS R104, [R3+0x900] ;  /* 0x0009000003687984 */ /* 0x000fe80000000800 */
[----:B------:R-:W-:Y:S04]  /*3490*/  LDS R105, [R3+0x1900] ;  /* 0x0019000003697984 */ /* 0x000fe80000000800 */
[----:B------:R-:W-:Y:S04]  /*34a0*/  LDS R106, [R0] ;  /* 0x00000000006a7984 */ /* 0x000fe80000000800 */
        /* <DEDUP_REMOVED lines=10> */
.L_x_37:
        /* <DEDUP_REMOVED lines=8> */
.L_x_38:
[----:B------:R-:W-:Y:S01]  /*35d0*/  VIADD R6, R4, 0x4 ;  /* 0x0000000404067836 */ /* 0x000fe20000000000 */
[----:B-1234-:R-:W-:Y:S01]  /*35e0*/  WARPGROUP.ARRIVE ;  /* 0x00000000000079c5 */ /* 0x01efe20000000000 */
[----:B------:R-:W-:Y:S02]  /*35f0*/  IMAD.MOV.U32 R7, RZ, RZ, 0x40000040 ;  /* 0x40000040ff077424 */ /* 0x000fe400078e00ff */
[----:B------:R-:W-:Y:S01]  /*3600*/  IMAD.MOV.U32 R5, RZ, RZ, 0x40000040 ;  /* 0x40000040ff057424 */ /* 0x000fe200078e00ff */
[----:B------:R-:W-:Y:S01]  /*3610*/  R2UR UR6, R6 ;  /* 0x00000000060672ca */ /* 0x000fe200000e0000 */
[----:B------:R-:W-:Y:S01]  /*3620*/  VIADD R6, R4, 0x6 ;  /* 0x0000000604067836 */ /* 0x000fe20000000000 */
[----:B------:R-:W-:Y:S01]  /*3630*/  R2UR UR7, R7 ;  /* 0x00000000070772ca */ /* 0x000fe200000e0000 */
[----:B------:R-:W-:-:S12]  /*3640*/  IMAD.MOV.U32 R7, RZ, RZ, 0x40000040 ;  /* 0x40000040ff077424 */ /* 0x000fd800078e00ff */
[----:B------:R-:W-:Y:S01]  /*3650*/  HGMMA.64x128x8.F32.TF32 R24, R104, gdesc[UR4], R24, gsb0 ;  /* 0x05e0000468187df0 */ /* 0x000fe20008002818 */
[----:B------:R-:W-:Y:S01]  /*3660*/  R2UR UR6, R6 ;  /* 0x00000000060672ca */ /* 0x000fe200000e0000 */
[----:B------:R-:W-:Y:S01]  /*3670*/  VIADD R6, R4, 0x400 ;  /* 0x0000040004067836 */ /* 0x000fe20000000000 */
[----:B------:R-:W-:Y:S01]  /*3680*/  R2UR UR7, R7 ;  /* 0x00000000070772ca */ /* 0x000fe200000e0000 */
[----:B------:R-:W-:Y:S01]  /*3690*/  IMAD.MOV.U32 R7, RZ, RZ, 0x40000040 ;  /* 0x40000040ff077424 */ /* 0x000fe200078e00ff */
[----:B------:R-:W-:Y:S02]  /*36a0*/  WARPGROUP.DEPBAR.LE gsb0, 0x0 ;  /* 0x00008000000079c5 */ /* 0x000fe40000010000 */
[----:B------:R-:W-:Y:S04]  /*36b0*/  LDS R104, [R3+0xb00] ;  /* 0x000b000003687984 */ /* 0x000fe80000000800 */
[----:B------:R-:W-:Y:S04]  /*36c0*/  LDS R105, [R3+0x1b00] ;  /* 0x001b000003697984 */ /* 0x000fe80000000800 */
[----:B------:R-:W-:Y:S04]  /*36d0*/  LDS R106, [R0+0x200] ;  /* 0x00020000006a7984 */ /* 0x000fe80000000800 */
[----:B------:R-:W1:Y:S02]  /*36e0*/  LDS R107, [R0+0x1200] ;  /* 0x00120000006b7984 */ /* 0x000e640000000800 */
[----:B-1----:R-:W-:-:S06]  /*36f0*/  WARPGROUP.ARRIVE ;  /* 0x00000000000079c5 */ /* 0x002fcc0000000000 */
        /* <DEDUP_REMOVED lines=101> */
[C---:B------:R-:W-:Y:S01]  /*3d50*/  VIADD R6, R4.reuse, 0xc04 ;  /* 0x00000c0404067836 */ /* 0x040fe20000000000 */
[----:B------:R-:W-:Y:S01]  /*3d60*/  R2UR UR7, R7 ;  /* 0x00000000070772ca */ /* 0x000fe200000e0000 */
[----:B------:R-:W-:Y:S02]  /*3d70*/  IMAD.MOV.U32 R7, RZ, RZ, 0x40000040 ;  /* 0x40000040ff077424 */ /* 0x000fe400078e00ff */
[----:B------:R-:W-:Y:S01]  /*3d80*/  VIADD R4, R4, 0xc06 ;  /* 0x00000c0604047836 */ /* 0x000fe20000000000 */
[----:B------:R-:W-:Y:S02]  /*3d90*/  WARPGROUP.DEPBAR.LE gsb0, 0x0 ;  /* 0x00008000000079c5 */ /* 0x000fe40000010000 */
[----:B------:R-:W-:Y:S04]  /*3da0*/  LDS R104, [R3+0x1500] ;  /* 0x0015000003687984 */ /* 0x000fe80000000800 */
[----:B------:R-:W-:Y:S04]  /*3db0*/  LDS R105, [R3+0x2500] ;  /* 0x0025000003697984 */ /* 0x000fe80000000800 */
[----:B------:R-:W-:Y:S04]  /*3dc0*/  LDS R106, [R0+0xc00] ;  /* 0x000c0000006a7984 */ /* 0x000fe80000000800 */
[----:B------:R-:W1:Y:S02]  /*3dd0*/  LDS R107, [R0+0x1c00] ;  /* 0x001c0000006b7984 */ /* 0x000e640000000800 */
[----:B-1----:R-:W-:-:S06]  /*3de0*/  WARPGROUP.ARRIVE ;  /* 0x00000000000079c5 */ /* 0x002fcc0000000000 */
[----:B------:R-:W-:Y:S01]  /*3df0*/  HGMMA.64x128x8.F32.TF32 R24, R104, gdesc[UR4], R24, gsb0 ;  /* 0x05e0000468187df0 */ /* 0x000fe20008002818 */
[----:B------:R-:W-:Y:S02]  /*3e00*/  R2UR UR6, R6 ;  /* 0x00000000060672ca */ /* 0x000fe400000e0000 */
[----:B------:R-:W-:Y:S01]  /*3e10*/  R2UR UR7, R7 ;  /* 0x00000000070772ca */ /* 0x000fe200000e0000 */
        /* <DEDUP_REMOVED lines=15> */
[----:B------:R-:W-:Y:S03]  /*3f10*/  HGMMA.64x128x8.F32.TF32 R24, R104, gdesc[UR4], R24, gsb0 ;  /* 0x05e0000468187df0 */ /* 0x000fe60008002818 */
[----:B------:R-:W-:Y:S02]  /*3f20*/  WARPGROUP.DEPBAR.LE gsb0, 0x0 ;  /* 0x00008000000079c5 */ /* 0x000fe40000010000 */
.L_x_24:
[----:B------:R2:W-:Y:S01]  /*3f30*/  SYNCS.ARRIVE.TRANS64.A1T0 RZ, [R102+UR46], RZ ;  /* 0x000000ff66ff79a7 */ /* 0x0005e2000810002e */
[----:B------:R-:W-:Y:S05]  /*3f40*/  @!P0 BRA `(.L_x_39) ;  /* 0x0000000000048947 */ /* 0x000fea0003800000 */
[----:B------:R-:W-:Y:S01]  /*3f50*/  BPT.TRAP 0x1 ;  /* 0x000000040000795c */ /* 0x000fe20000300000 */
.L_x_39:
[----:B------:R-:W-:Y:S02]  /*3f60*/  UIADD3 UR4, UR39, 0x1, UR44 ;  /* 0x0000000127047890 */ /* 0x000fe4000fffe02c */
[----:B------:R-:W-:Y:S02]  /*3f70*/  UISETP.GT.U32.AND UP0, UPT, UR38, 0x1, UPT ;  /* 0x000000012600788c */ /* 0x000fe4000bf04070 */
[----:B------:R-:W-:-:S04]  /*3f80*/  USHF.L.U32 UR4, UR4, 0x3, URZ ;  /* 0x0000000304047899 */ /* 0x000fc8000800063f */
[----:B------:R-:W-:Y:S01]  /*3f90*/  ULOP3.LUT UR4, UR4, 0x8, URZ, 0xc0, !UPT ;  /* 0x0000000804047892 */ /* 0x000fe2000f8ec03f */
[----:B------:R-:W-:-:S03]  /*3fa0*/  PLOP3.LUT P0, PT, PT, PT, UP0, 0x80, 0x0 ;  /* 0x000000000000781c */ /* 0x000fc60003f0f008 */
[----:B------:R-:W-:-:S04]  /*3fb0*/  UIADD3 UR4, UR41, 0x10, UR4 ;  /* 0x0000001029047890 */ /* 0x000fc8000fffe004 */
[----:B------:R-:W-:-:S09]  /*3fc0*/  UPRMT UR4, URZ, 0x654, UR4 ;  /* 0x000006543f047896 */ /* 0x000fd20008000004 */
[----:B------:R-:W-:Y:S01]  /*3fd0*/  SYNCS.ARRIVE.TRANS64.RED.A1T0 RZ, [UR4], RZ ;  /* 0x000000ffffff79a7 */ /* 0x000fe20008100404 */
[----:B------:R-:W-:Y:S05]  /*3fe0*/  @P0 BRA `(.L_x_40) ;  /* 0x0000000000040947 */ /* 0x000fea0003800000 */
[----:B------:R-:W-:Y:S01]  /*3ff0*/  BPT.TRAP 0x1 ;  /* 0x000000040000795c */ /* 0x000fe20000300000 */
.L_x_40:
[----:B0-----:R-:W-:Y:S02]  /*4000*/  SHF.L.U32 R3, R101, 0x1f, RZ ;  /* 0x0000001f65037819 */ /* 0x001fe400000006ff */
[----:B------:R-:W-:Y:S02]  /*4010*/  SHF.R.S32.HI R13, RZ, 0x1f, R19 ;  /* 0x0000001fff0d7819 */ /* 0x000fe40000011413 */
[----:B------:R-:W0:Y:S02]  /*4020*/  SYNCS.PHASECHK.TRANS64.TRYWAIT P0, [R98+URZ+0x8], R3 ;  /* 0x00000803620075a7 */ /* 0x000e24000800017f */
[----:B0-----:R-:W-:Y:S05]  /*4030*/  @!P0 BRA `(.L_x_41) ;  /* 0x0000005000e08947 */ /* 0x001fea0003800000 */
.L_x_197:
[----:B------:R-:W-:Y:S01]  /*4040*/  IMAD.SHL.U32 R5, R18, 0x40, RZ ;  /* 0x0000004012057824 */ /* 0x000fe200078e00ff */
[----:B------:R-:W-:Y:S01]  /*4050*/  ULDC UR6, c[0x0][0x284] ;  /* 0x0000a10000067ab9 */ /* 0x000fe20000000800 */
[----:B------:R-:W-:Y:S01]  /*4060*/  IMAD.SHL.U32 R10, R2, 0x80, RZ ;  /* 0x00000080020a7824 */ /* 0x000fe200078e00ff */
[----:B------:R-:W-:Y:S01]  /*4070*/  ULDC.64 UR4, c[0x0][0x5d0] ;  /* 0x0001740000047ab9 */ /* 0x000fe20000000a00 */
[----:B------:R-:W-:Y:S01]  /*4080*/  IMAD.WIDE R20, R18, 0x40, R90 ;  /* 0x0000004012147825 */ /* 0x000fe200078e025a */
[----:B------:R-:W-:Y:S01]  /*4090*/  ISETP.GE.AND P0, PT, R5, UR6, PT ;  /* 0x0000000605007c0c */ /* 0x000fe2000bf06270 */
[----:B------:R-:W-:Y:S01]  /*40a0*/  ULDC UR6, c[0x0][0x288] ;  /* 0x0000a20000067ab9 */ /* 0x000fe20000000800 */
[----:B------:R-:W-:Y:S01]  /*40b0*/  SHF.R.S32.HI R11, RZ, 0x1f, R10 ;  /* 0x0000001fff0b7819 */ /* 0x000fe2000001140a */
[----:B------:R-:W-:Y:S01]  /*40c0*/  IMAD R0, R13, UR4, RZ ;  /* 0x000000040d007c24 */ /* 0x000fe2000f8e02ff */
[----:B------:R-:W-:Y:S01]  /*40d0*/  ISETP.GE.OR P0, PT, R10, UR6, P0 ;  /* 0x000000060a007c0c */ /* 0x000fe20008706670 */
[----:B0-----:R-:W-:-:S04]  /*40e0*/  IMAD.WIDE.U32 R2, R19, UR4, R92 ;  /* 0x0000000413027c25 */ /* 0x001fc8000f8e005c */
[----:B------:R-:W-:Y:S01]  /*40f0*/  IMAD R7, R19, UR5, R0 ;  /* 0x0000000513077c24 */ /* 0x000fe2000f8e0200 */
[----:B-1----:R-:W-:Y:S01]  /*4100*/  IADD3 R2, P1, R10, R2, RZ ;  /* 0x000000020a027210 */ /* 0x002fe20007f3e0ff */
[----:B------:R-:W-:Y:S02]  /*4110*/  ULDC.64 UR4, c[0x0][0x5c8] ;  /* 0x0001720000047ab9 */ /* 0x000fe40000000a00 */
[----:B------:R-:W-:Y:S01]  /*4120*/  IMAD R9, R21, UR4, RZ ;  /* 0x0000000415097c24 */ /* 0x000fe2000f8e02ff */
[----:B------:R-:W-:-:S03]  /*4130*/  IADD3.X R3, R11, R3, R7, P1, !PT ;  /* 0x000000030b037210 */ /* 0x000fc60000ffe407 */
[C---:B------:R-:W-:Y:S02]  /*4140*/  IMAD R9, R20.reuse, UR5, R9 ;  /* 0x0000000514097c24 */ /* 0x040fe4000f8e0209 */
[----:B------:R-:W-:Y:S01]  /*4150*/  IMAD.WIDE.U32 R104, R20, UR4, R2 ;  /* 0x0000000414687c25 */ /* 0x000fe2000f8e0002 */
[----:B------:R-:W-:Y:S06]  /*4160*/  @P0 BRA `(.L_x_42) ;  /* 0x0000003000d00947 */ /* 0x000fec0003800000 */
[----:B-----5:R-:W-:Y:S01]  /*4170*/  FSETP.NEU.AND P0, PT, R89, RZ, PT ;  /* 0x000000ff5900720b */ /* 0x020fe20003f0d000 */
[----:B------:R-:W-:Y:S01]  /*4180*/  IMAD.IADD R18, R97, 0x1, -R10 ;  /* 0x0000000161127824 */ /* 0x000fe200078e0a0a */
[----:B------:R-:W-:Y:S01]  /*4190*/  BSSY B0, `(.L_x_42) ;  /* 0x0000331000007945 */ /* 0x000fe20003800000 */
[----:B------:R-:W-:Y:S02]  /*41a0*/  IMAD.IADD R0, R100, 0x1, -R5 ;  /* 0x0000000164007824 */ /* 0x000fe400078e0a05 */
[----:B------:R-:W-:Y:S01]  /*41b0*/  IMAD.IADD R7, R105, 0x1, R9 ;  /* 0x0000000169077824 */ /* 0x000fe200078e0209 */
[----:B------:R-:W-:-:S04]  /*41c0*/  ISETP.GT.AND P3, PT, R18, RZ, PT ;  /* 0x000000ff1200720c */ /* 0x000fc80003f64270 */
[----:B------:R-:W-:-:S03]  /*41d0*/  ISETP.GT.AND P1, PT, R0, RZ, P3 ;  /* 0x000000ff0000720c */ /* 0x000fc60001f24270 */
[----:B------:R-:W-:Y:S10]  /*41e0*/  @!P0 BRA `(.L_x_43) ;  /* 0x0000002400148947 */ /* 0x000ff40003800000 */
[----:B------:R-:W0:Y:S01]  /*41f0*/  LDC.64 R108, c[0x0][0x5b8] ;  /* 0x00016e00ff6c7b82 */ /* 0x000e220000000a00 */
[----:B------:R-:W-:-:S07]  /*4200*/  ULDC.64 UR4, c[0x0][0x5c0] ;  /* 0x0001700000047ab9 */ /* 0x000fce0000000a00 */
[----:B------:R-:W1:Y:S08]  /*4210*/  LDC.64 R110, c[0x0][0x5b0] ;  /* 0x00016c00ff6e7b82 */ /* 0x000e700000000a00 */
[----:B------:R-:W3:Y:S01]  /*4220*/  LDC.64 R112, c[0x0][0x5a8] ;  /* 0x00016a00ff707b82 */ /* 0x000ee20000000a00 */
[-C--:B0-----:R-:W-:Y:S02]  /*4230*/  IMAD R4, R13, R108.reuse, RZ ;  /* 0x0000006c0d047224 */ /* 0x081fe400078e02ff */
[----:B------:R-:W-:-:S04]  /*4240*/  IMAD.WIDE.U32 R2, R19, R108, R92 ;  /* 0x0000006c13027225 */ /* 0x000fc800078e005c */
[----:B------:R-:W-:Y:S01]  /*4250*/  IMAD R23, R19, R109, R4 ;  /* 0x0000006d13177224 */ /* 0x000fe200078e0204 */
[----:B------:R-:W-:Y:S01]  /*4260*/  IADD3 R4, P0, R10, R2, RZ ;  /* 0x000000020a047210 */ /* 0x000fe20007f1e0ff */
[----:B-1----:R-:W-:-:S03]  /*4270*/  IMAD R2, R21, R110, RZ ;  /* 0x0000006e15027224 */ /* 0x002fc600078e02ff */
[----:B------:R-:W-:Y:S01]  /*4280*/  IADD3.X R5, R11, R3, R23, P0, !PT ;  /* 0x000000030b057210 */ /* 0x000fe200007fe417 */
[C---:B------:R-:W-:Y:S02]  /*4290*/  IMAD R21, R20.reuse, R111, R2 ;  /* 0x0000006f14157224 */ /* 0x040fe400078e0202 */
[----:B------:R-:W-:-:S04]  /*42a0*/  IMAD.WIDE.U32 R2, R20, R110, R4 ;  /* 0x0000006e14027225 */ /* 0x000fc800078e0004 */
[----:B------:R-:W-:Y:S01]  /*42b0*/  IMAD.IADD R3, R3, 0x1, R21 ;  /* 0x0000000103037824 */ /* 0x000fe200078e0215 */
[----:B---3--:R-:W-:-:S04]  /*42c0*/  LEA R8, P0, R2, R112, 0x2 ;  /* 0x0000007002087211 */ /* 0x008fc800078010ff */
[----:B------:R-:W-:-:S05]  /*42d0*/  LEA.HI.X R9, R2, R113, R3, 0x2, P0 ;  /* 0x0000007102097211 */ /* 0x000fca00000f1403 */
[----:B------:R0:W3:Y:S01]  /*42e0*/  @P1 LDG.E.LTC128B R106, desc[UR36][R8.64] ;  /* 0x00000024086a1981 */ /* 0x0000e2000c1e1920 */
[----:B------:R-:W-:Y:S01]  /*42f0*/  IMAD.WIDE.U32 R2, R20, R110, R10 ;  /* 0x0000006e14027225 */ /* 0x000fe200078e000a */
[----:B------:R-:W-:Y:S01]  /*4300*/  SHF.L.U64.HI R15, R110, 0x3, R111 ;  /* 0x000000036e0f7819 */ /* 0x000fe2000001026f */
[----:B------:R-:W-:Y:S01]  /*4310*/  BSSY B1, `(.L_x_44) ;  /* 0x0000017000017945 */ /* 0x000fe20003800000 */
[----:B------:R-:W-:Y:S01]  /*4320*/  ISETP.GT.AND P3, PT, R0, 0x8, P3 ;  /* 0x000000080000780c */ /* 0x000fe20001f64270 */
[----:B------:R-:W-:Y:S01]  /*4330*/  IMAD.SHL.U32 R14, R110, 0x8, RZ ;  /* 0x000000086e0e7824 */ /* 0x000fe200078e00ff */
[----:B------:R-:W-:-:S03]  /*4340*/  IADD3 R12, P0, R92, R2, RZ ;  /* 0x000000025c0c7210 */ /* 0x000fc60007f1e0ff */
[----:B------:R-:W-:Y:S01]  /*4350*/  IMAD.WIDE.U32 R14, R20, R110, R14 ;  /* 0x0000006e140e7225 */ /* 0x000fe200078e000e */
[----:B------:R-:W-:Y:S02]  /*4360*/  IADD3.X R13, R93, R21, R3, P0, !PT ;  /* 0x000000155d0d7210 */ /* 0x000fe400007fe403 */
[----:B------:R-:W-:Y:S01]  /*4370*/  LEA R6, P0, R104, UR4, 0x2 ;  /* 0x0000000468067c11 */ /* 0x000fe2000f8010ff */
[----:B------:R-:W-:Y:S01]  /*4380*/  IMAD.IADD R21, R21, 0x1, R15 ;  /* 0x0000000115157824 */ /* 0x000fe200078e020f */
[----:B0-----:R-:W-:Y:S01]  /*4390*/  IADD3 R8, P2, R4, R14, RZ ;  /* 0x0000000e04087210 */ /* 0x001fe20007f5e0ff */
[----:B------:R-:W-:Y:S01]  /*43a0*/  IMAD.WIDE.U32 R12, R19, R108, R12 ;  /* 0x0000006c130c7225 */ /* 0x000fe200078e000c */
[----:B------:R-:W-:-:S03]  /*43b0*/  LEA.HI.X R7, R104, UR5, R7, 0x2, P0 ;  /* 0x0000000568077c11 */ /* 0x000fc600080f1407 */
[----:B------:R-:W-:Y:S01]  /*43c0*/  IMAD.IADD R13, R23, 0x1, R13 ;  /* 0x00000001170d7824 */ /* 0x000fe200078e020d */
[----:B------:R-:W-:Y:S01]  /*43d0*/  LEA R2, P0, R12, R112, 0x2 ;  /* 0x000000700c027211 */ /* 0x000fe200078010ff */
[----:B------:R-:W-:Y:S02]  /*43e0*/  IMAD.X R5, R21, 0x1, R5, P2 ;  /* 0x0000000115057824 */ /* 0x000fe400010e0605 */
[----:B---3--:R-:W-:-:S04]  /*43f0*/  FMUL R3, R106, R89 ;  /* 0x000000596a037220 */ /* 0x008fc80000400000 */
[----:B------:R-:W-:Y:S01]  /*4400*/  FFMA R9, R24, R88, R3 ;  /* 0x0000005818097223 */ /* 0x000fe20000000003 */
[----:B------:R-:W-:Y:S02]  /*4410*/  LEA.HI.X R3, R12, R113, R13, 0x2, P0 ;  /* 0x000000710c037211 */ /* 0x000fe400000f140d */
[----:B------:R-:W-:Y:S02]  /*4420*/  ISETP.GT.AND P0, PT, R18, 0x1, PT ;  /* 0x000000011200780c */ /* 0x000fe40003f04270 */
[----:B------:R0:W-:Y:S01]  /*4430*/  @P1 STG.E desc[UR36][R6.64], R9 ;  /* 0x0000000906001986 */ /* 0x0001e2000c101924 */
[----:B------:R-:W-:Y:S02]  /*4440*/  LEA R12, P1, R8, R112, 0x2 ;  /* 0x00000070080c7211 */ /* 0x000fe400078210ff */
[----:B------:R-:W-:-:S13]  /*4450*/  ISETP.GT.AND P4, PT, R0, RZ, P0 ;  /* 0x000000ff0000720c */ /* 0x000fda0000784270 */
[----:B0-----:R-:W-:Y:S05]  /*4460*/  @!P4 BRA `(.L_x_45) ;  /* 0x000000000004c947 */ /* 0x001fea0003800000 */
[----:B------:R0:W5:Y:S02]  /*4470*/  LDG.E.LTC128B R106, desc[UR36][R2.64+0x4] ;  /* 0x00000424026a7981 */ /* 0x000164000c1e1920 */
.L_x_45:
[----:B------:R-:W-:Y:S05]  /*4480*/  BSYNC B1 ;  /* 0x0000000000017941 */ /* 0x000fea0003800000 */
.L_x_44:
[----:B-----5:R-:W-:Y:S01]  /*4490*/  FMUL R4, R106, R89 ;  /* 0x000000596a047220 */ /* 0x020fe20000400000 */
[----:B------:R-:W-:-:S03]  /*44a0*/  LEA.HI.X R13, R8, R113, R5, 0x2, P1 ;  /* 0x00000071080d7211 */ /* 0x000fc600008f1405 */
[----:B------:R-:W-:-:S05]  /*44b0*/  FFMA R25, R25, R88, R4 ;  /* 0x0000005819197223 */ /* 0x000fca0000000004 */
[----:B------:R1:W-:Y:S04]  /*44c0*/  @P4 STG.E desc[UR36][R6.64+0x4], R25 ;  /* 0x0000041906004986 */ /* 0x0003e8000c101924 */
[----:B------:R-:W3:Y:S01]  /*44d0*/  @P3 LDG.E.LTC128B R106, desc[UR36][R12.64] ;  /* 0x000000240c6a3981 */ /* 0x000ee2000c1e1920 */
[----:B------:R-:W-:Y:S01]  /*44e0*/  IADD3 R10, P1, P2, R92, R14, R10 ;  /* 0x0000000e5c0a7210 */ /* 0x000fe20007a3e00a */
[----:B------:R-:W-:Y:S01]  /*44f0*/  BSSY B1, `(.L_x_46) ;  /* 0x0000010000017945 */ /* 0x000fe20003800000 */
[C---:B------:R-:W-:Y:S02]  /*4500*/  SHF.L.U64.HI R9, R96.reuse, 0x2, R95 ;  /* 0x0000000260097819 */ /* 0x040fe4000001025f */
[----:B------:R-:W-:Y:S02]  /*4510*/  IADD3.X R11, R93, R21, R11, P1, P2 ;  /* 0x000000155d0b7210 */ /* 0x000fe40000fe440b */
[----:B------:R-:W-:-:S02]  /*4520*/  LEA R8, P2, R96, R6, 0x2 ;  /* 0x0000000660087211 */ /* 0x000fc400078410ff */
[----:B------:R-:W-:Y:S01]  /*4530*/  ISETP.GT.AND P0, PT, R0, 0x8, P0 ;  /* 0x000000080000780c */ /* 0x000fe20000704270 */
[----:B------:R-:W-:Y:S01]  /*4540*/  IMAD.WIDE.U32 R10, R19, R108, R10 ;  /* 0x0000006c130a7225 */ /* 0x000fe200078e000a */
[----:B------:R-:W-:-:S03]  /*4550*/  ISETP.GT.AND P1, PT, R18, 0x8, PT ;  /* 0x000000081200780c */ /* 0x000fc60003f24270 */
[----:B------:R-:W-:Y:S01]  /*4560*/  IMAD.X R9, R9, 0x1, R7, P2 ;  /* 0x0000000109097824 */ /* 0x000fe200010e0607 */
[----:B------:R-:W-:Y:S01]  /*4570*/  LEA R4, P4, R10, R112, 0x2 ;  /* 0x000000700a047211 */ /* 0x000fe200078810ff */
[----:B------:R-:W-:Y:S02]  /*4580*/  IMAD.IADD R11, R23, 0x1, R11 ;  /* 0x00000001170b7824 */ /* 0x000fe400078e020b */
[----:B---3--:R-:W-:-:S04]  /*4590*/  FMUL R5, R106, R89 ;  /* 0x000000596a057220 */ /* 0x008fc80000400000 */
[----:B------:R-:W-:Y:S01]  /*45a0*/  FFMA R13, R26, R88, R5 ;  /* 0x000000581a0d7223 */ /* 0x000fe20000000005 */
[----:B------:R-:W-:-:S04]  /*45b0*/  LEA.HI.X R5, R10, R113, R11, 0x2, P4 ;  /* 0x000000710a057211 */ /* 0x000fc800020f140b */
[----:B------:R1:W-:Y:S01]  /*45c0*/  @P3 STG.E desc[UR36][R8.64], R13 ;  /* 0x0000000d08003986 */ /* 0x0003e2000c101924 */
[----:B------:R-:W-:Y:S05]  /*45d0*/  @!P0 BRA `(.L_x_47) ;  /* 0x0000000000048947 */ /* 0x000fea0003800000 */
[----:B------:R3:W5:Y:S02]  /*45e0*/  LDG.E.LTC128B R106, desc[UR36][R4.64+0x4] ;  /* 0x00000424046a7981 */ /* 0x000764000c1e1920 */
.L_x_47:
[----:B------:R-:W-:Y:S05]  /*45f0*/  BSYNC B1 ;  /* 0x0000000000017941 */ /* 0x000fea0003800000 */
.L_x_46:
[----:B-----5:R-:W-:Y:S01]  /*4600*/  FMUL R10, R106, R89 ;  /* 0x000000596a0a7220 */ /* 0x020fe20000400000 */
[----:B------:R-:W-:Y:S01]  /*4610*/  ISETP.GT.AND P3, PT, R0, RZ, P1 ;  /* 0x000000ff0000720c */ /* 0x000fe20000f64270 */
[----:B------:R-:W-:Y:S01]  /*4620*/  BSSY B1, `(.L_x_48) ;  /* 0x0000006000017945 */ /* 0x000fe20003800000 */
[----:B------:R-:W-:Y:S01]  /*4630*/  ISETP.GT.AND P2, PT, R18, 0x9, PT ;  /* 0x000000091200780c */ /* 0x000fe20003f44270 */
[----:B------:R-:W-:-:S05]  /*4640*/  FFMA R27, R27, R88, R10 ;  /* 0x000000581b1b7223 */ /* 0x000fca000000000a */
[----:B------:R4:W-:Y:S05]  /*4650*/  @P0 STG.E desc[UR36][R8.64+0x4], R27 ;  /* 0x0000041b08000986 */ /* 0x0009ea000c101924 */
[----:B------:R-:W-:Y:S05]  /*4660*/  @!P3 BRA `(.L_x_49) ;  /* 0x000000000004b947 */ /* 0x000fea0003800000 */
[----:B------:R0:W5:Y:S02]  /*4670*/  LDG.E.LTC128B R106, desc[UR36][R2.64+0x20] ;  /* 0x00002024026a7981 */ /* 0x000164000c1e1920 */
.L_x_49:
[----:B------:R-:W-:Y:S05]  /*4680*/  BSYNC B1 ;  /* 0x0000000000017941 */ /* 0x000fea0003800000 */
.L_x_48:
[----:B-----5:R-:W-:Y:S01]  /*4690*/  FMUL R11, R106, R89 ;  /* 0x000000596a0b7220 */ /* 0x020fe20000400000 */
[----:B------:R-:W-:Y:S01]  /*46a0*/  ISETP.GT.AND P0, PT, R0, RZ, P2 ;  /* 0x000000ff0000720c */ /* 0x000fe20001704270 */
[----:B------:R-:W-:Y:S02]  /*46b0*/  BSSY B1, `(.L_x_50) ;  /* 0x0000005000017945 */ /* 0x000fe40003800000 */
[----:B------:R-:W-:-:S05]  /*46c0*/  FFMA R11, R28, R88, R11 ;  /* 0x000000581c0b7223 */ /* 0x000fca000000000b */
[----:B------:R0:W-:Y:S05]  /*46d0*/  @P3 STG.E desc[UR36][R6.64+0x20], R11 ;  /* 0x0000200b06003986 */ /* 0x0001ea000c101924 */
[----:B------:R-:W-:Y:S05]  /*46e0*/  @!P0 BRA `(.L_x_51) ;  /* 0x0000000000048947 */ /* 0x000fea0003800000 */
[----:B------:R0:W5:Y:S02]  /*46f0*/  LDG.E.LTC128B R106, desc[UR36][R2.64+0x24] ;  /* 0x00002424026a7981 */ /* 0x000164000c1e1920 */
.L_x_51:
[----:B------:R-:W-:Y:S05]  /*4700*/  BSYNC B1 ;  /* 0x0000000000017941 */ /* 0x000fea0003800000 */
.L_x_50:
[----:B-----5:R-:W-:Y:S01]  /*4710*/  FMUL R10, R106, R89 ;  /* 0x000000596a0a7220 */ /* 0x020fe20000400000 */
[----:B------:R-:W-:Y:S01]  /*4720*/  ISETP.GT.AND P1, PT, R0, 0x8, P1 ;  /* 0x000000080000780c */ /* 0x000fe20000f24270 */
[----:B------:R-:W-:Y:S02]  /*4730*/  BSSY B1, `(.L_x_52) ;  /* 0x0000005000017945 */ /* 0x000fe40003800000 */
[----:B------:R-:W-:-:S05]  /*4740*/  FFMA R29, R29, R88, R10 ;  /* 0x000000581d1d7223 */ /* 0x000fca000000000a */
[----:B------:R0:W-:Y:S05]  /*4750*/  @P0 STG.E desc[UR36][R6.64+0x24], R29 ;  /* 0x0000241d06000986 */ /* 0x0001ea000c101924 */
[----:B------:R-:W-:Y:S05]  /*4760*/  @!P1 BRA `(.L_x_53) ;  /* 0x0000000000049947 */ /* 0x000fea0003800000 */
[----:B------:R0:W5:Y:S02]  /*4770*/  LDG.E.LTC128B R106, desc[UR36][R4.64+0x20] ;  /* 0x00002024046a7981 */ /* 0x000164000c1e1920 */
.L_x_53:
[----:B------:R-:W-:Y:S05]  /*4780*/  BSYNC B1 ;  /* 0x0000000000017941 */ /* 0x000fea0003800000 */
.L_x_52:
[----:B0----5:R-:W-:Y:S01]  /*4790*/  FMUL R11, R106, R89 ;  /* 0x000000596a0b7220 */ /* 0x021fe20000400000 */
[----:B------:R-:W-:Y:S01]  /*47a0*/  ISETP.GT.AND P2, PT, R0, 0x8, P2 ;  /* 0x000000080000780c */ /* 0x000fe20001744270 */
[----:B------:R-:W-:Y:S01]  /*47b0*/  BSSY B1, `(.L_x_54) ;  /* 0x0000006000017945 */ /* 0x000fe20003800000 */
[----:B------:R-:W-:Y:S01]  /*47c0*/  ISETP.GT.AND P0, PT, R18, 0x10, PT ;  /* 0x000000101200780c */ /* 0x000fe20003f04270 */
[----:B------:R-:W-:-:S05]  /*47d0*/  FFMA R11, R30, R88, R11 ;  /* 0x000000581e0b7223 */ /* 0x000fca000000000b */
[----:B------:R0:W-:Y:S05]  /*47e0*/  @P1 STG.E desc[UR36][R8.64+0x20], R11 ;  /* 0x0000200b08001986 */ /* 0x0001ea000c101924 */
[----:B------:R-:W-:Y:S05]  /*47f0*/  @!P2 BRA `(.L_x_55) ;  /* 0x000000000004a947 */ /* 0x000fea0003800000 */
[----:B------:R0:W5:Y:S02]  /*4800*/  LDG.E.LTC128B R106, desc[UR36][R4.64+0x24] ;  /* 0x00002424046a7981 */ /* 0x000164000c1e1920 */
.L_x_55:
[----:B------:R-:W-:Y:S05]  /*4810*/  BSYNC B1 ;  /* 0x0000000000017941 */ /* 0x000fea0003800000 */
.L_x_54:
        /* <DEDUP_REMOVED lines=8> */
.L_x_57:
[----:B------:R-:W-:Y:S05]  /*48a0*/  BSYNC B1 ;  /* 0x0000000000017941 */ /* 0x000fea0003800000 */
.L_x_56:
[----:B0----5:R-:W-:Y:S01]  /*48b0*/  FMUL R11, R106, R89 ;  /* 0x000000596a0b7220 */ /* 0x021fe20000400000 */
[----:B------:R-:W-:Y:S01]  /*48c0*/  ISETP.GT.AND P2, PT, R0, RZ, P1 ;  /* 0x000000ff0000720c */ /* 0x000fe20000f44270 */
[----:B------:R-:W-:Y:S02]  /*48d0*/  BSSY B1, `(.L_x_58) ;  /* 0x0000005000017945 */ /* 0x000fe40003800000 */
[----:B------:R-:W-:-:S05]  /*48e0*/  FFMA R11, R32, R88, R11 ;  /* 0x00000058200b7223 */ /* 0x000fca000000000b */
[----:B------:R0:W-:Y:S05]  /*48f0*/  @P3 STG.E desc[UR36][R6.64+0x40], R11 ;  /* 0x0000400b06003986 */ /* 0x0001ea000c101924 */
[----:B------:R-:W-:Y:S05]  /*4900*/  @!P2 BRA `(.L_x_59) ;  /* 0x000000000004a947 */ /* 0x000fea0003800000 */
[----:B------:R0:W5:Y:S02]  /*4910*/  LDG.E.LTC128B R106, desc[UR36][R2.64+0x44] ;  /* 0x00004424026a7981 */ /* 0x000164000c1e1920 */
.L_x_59:
[----:B------:R-:W-:Y:S05]  /*4920*/  BSYNC B1 ;  /* 0x0000000000017941 */ /* 0x000fea0003800000 */
.L_x_58:
[----:B-----5:R-:W-:Y:S01]  /*4930*/  FMUL R10, R106, R89 ;  /* 0x000000596a0a7220 */ /* 0x020fe20000400000 */
[----:B------:R-:W-:Y:S01]  /*4940*/  ISETP.GT.AND P0, PT, R0, 0x8, P0 ;  /* 0x000000080000780c */ /* 0x000fe20000704270 */
[----:B------:R-:W-:Y:S02]  /*4950*/  BSSY B1, `(.L_x_60) ;  /* 0x0000005000017945 */ /* 0x000fe40003800000 */
[----:B------:R-:W-:-:S05]  /*4960*/  FFMA R33, R33, R88, R10 ;  /* 0x0000005821217223 */ /* 0x000fca000000000a */
[----:B------:R0:W-:Y:S05]  /*4970*/  @P2 STG.E desc[UR36][R6.64+0x44], R33 ;  /* 0x0000442106002986 */ /* 0x0001ea000c101924 */
[----:B------:R-:W-:Y:S05]  /*4980*/  @!P0 BRA `(.L_x_61) ;  /* 0x0000000000048947 */ /* 0x000fea0003800000 */
[----:B------:R0:W5:Y:S02]  /*4990*/  LDG.E.LTC128B R106, desc[UR36][R4.64+0x40] ;  /* 0x00004024046a7981 */ /* 0x000164000c1e1920 */
.L_x_61:
[----:B------:R-:W-:Y:S05]  /*49a0*/  BSYNC B1 ;  /* 0x0000000000017941 */ /* 0x000fea0003800000 */
.L_x_60:
        /* <DEDUP_REMOVED lines=8> */
.L_x_63:
[----:B------:R-:W-:Y:S05]  /*4a30*/  BSYNC B1 ;  /* 0x0000000000017941 */ /* 0x000fea0003800000 */
.L_x_62:
        /* <DEDUP_REMOVED lines=8> */
.L_x_65:
[----:B------:R-:W-:Y:S05]  /*4ac0*/  BSYNC B1 ;  /* 0x0000000000017941 */ /* 0x000fea0003800000 */
.L_x_64:
[----:B0----5:R-:W-:Y:S01]  /*4ad0*/  FMUL R11, R106, R89 ;  /* 0x000000596a0b7220 */ /* 0x021fe20000400000 */
[----:B------:R-:W-:Y:S01]  /*4ae0*/  ISETP.GT.AND P1, PT, R0, RZ, P0 ;  /* 0x000000ff0000720c */ /* 0x000fe20000724270 */
[----:B------:R-:W-:Y:S02]  /*4af0*/  BSSY B1, `(.L_x_66) ;  /* 0x0000005000017945 */ /* 0x000fe40003800000 */
[----:B------:R-:W-:-:S05]  /*4b00*/  FFMA R11, R36, R88, R11 ;  /* 0x00000058240b7223 */ /* 0x000fca000000000b */
[----:B------:R0:W-:Y:S05]  /*4b10*/  @P3 STG.E desc[UR36][R6.64+0x60], R11 ;  /* 0x0000600b06003986 */ /* 0x0001ea000c101924 */
[----:B------:R-:W-:Y:S05]  /*4b20*/  @!P1 BRA `(.L_x_67) ;  /* 0x0000000000049947 */ /* 0x000fea0003800000 */
[----:B------:R0:W5:Y:S02]  /*4b30*/  LDG.E.LTC128B R106, desc[UR36][R2.64+0x64] ;  /* 0x00006424026a7981 */ /* 0x000164000c1e1920 */
.L_x_67:
[----:B------:R-:W-:Y:S05]  /*4b40*/  BSYNC B1 ;  /* 0x0000000000017941 */ /* 0x000fea0003800000 */
.L_x_66:
[----:B-----5:R-:W-:Y:S01]  /*4b50*/  FMUL R10, R106, R89 ;  /* 0x000000596a0a7220 */ /* 0x020fe20000400000 */
[----:B------:R-:W-:Y:S01]  /*4b60*/  ISETP.GT.AND P2, PT, R0, 0x8, P2 ;  /* 0x000000080000780c */ /* 0x000fe20001744270 */
[----:B------:R-:W-:Y:S02]  /*4b70*/  BSSY B1, `(.L_x_68) ;  /* 0x0000005000017945 */ /* 0x000fe40003800000 */
[----:B------:R-:W-:-:S05]  /*4b80*/  FFMA R37, R37, R88, R10 ;  /* 0x0000005825257223 */ /* 0x000fca000000000a */
[----:B------:R0:W-:Y:S05]  /*4b90*/  @P1 STG.E desc[UR36][R6.64+0x64], R37 ;  /* 0x0000642506001986 */ /* 0x0001ea000c101924 */
[----:B------:R-:W-:Y:S05]  /*4ba0*/  @!P2 BRA `(.L_x_69) ;  /* 0x000000000004a947 */ /* 0x000fea0003800000 */
[----:B------:R0:W5:Y:S02]  /*4bb0*/  LDG.E.LTC128B R106, desc[UR36][R4.64+0x60] ;  /* 0x00006024046a7981 */ /* 0x000164000c1e1920 */
.L_x_69:
[----:B------:R-:W-:Y:S05]  /*4bc0*/  BSYNC B1 ;  /* 0x0000000000017941 */ /* 0x000fea0003800000 */
.L_x_68:
        /* <DEDUP_REMOVED lines=8> */
.L_x_71:
[----:B------:R-:W-:Y:S05]  /*4c50*/  BSYNC B1 ;  /* 0x0000000000017941 */ /* 0x000fea0003800000 */
.L_x_70:
        /* <DEDUP_REMOVED lines=8> */
.L_x_73:
[----:B------:R-:W-:Y:S05]  /*4ce0*/  BSYNC B1 ;  /* 0x0000000000017941 */ /* 0x000fea0003800000 */
.L_x_72:
[----:B0----5:R-:W-:Y:S01]  /*4cf0*/  FMUL R11, R106, R89 ;  /* 0x000000596a0b7220 */ /* 0x021fe20000400000 */
[----:B------:R-:W-:Y:S01]  /*4d00*/  ISETP.GT.AND P0, PT, R0, RZ, P2 ;  /* 0x000000ff0000720c */ /* 0x000fe20001704270 */
[----:B------:R-:W-:Y:S02]  /*4d10*/  BSSY B1, `(.L_x_74) ;  /* 0x0000005000017945 */ /* 0x000fe40003800000 */
[----:B------:R-:W-:-:S05]  /*4d20*/  FFMA R11, R40, R88, R11 ;  /* 0x00000058280b7223 */ /* 0x000fca000000000b */
[----:B------:R0:W-:Y:S05]  /*4d30*/  @P3 STG.E desc[UR36][R6.64+0x80], R11 ;  /* 0x0000800b06003986 */ /* 0x0001ea000c101924 */
[----:B------:R-:W-:Y:S05]  /*4d40*/  @!P0 BRA `(.L_x_75) ;  /* 0x0000000000048947 */ /* 0x000fea0003800000 */
[----:B------:R0:W5:Y:S02]  /*4d50*/  LDG.E.LTC128B R106, desc[UR36][R2.64+0x84] ;  /* 0x00008424026a7981 */ /* 0x000164000c1e1920 */
.L_x_75:
[----:B------:R-:W-:Y:S05]  /*4d60*/  BSYNC B1 ;  /* 0x0000000000017941 */ /* 0x000fea0003800000 */
.L_x_74:
[----:B-----5:R-:W-:Y:S01]  /*4d70*/  FMUL R10, R106, R89 ;  /* 0x000000596a0a7220 */ /* 0x020fe20000400000 */
[----:B------:R-:W-:Y:S01]  /*4d80*/  ISETP.GT.AND P1, PT, R0, 0x8, P1 ;  /* 0x000000080000780c */ /* 0x000fe20000f24270 */
[----:B------:R-:W-:Y:S02]  /*4d90*/  BSSY B1, `(.L_x_76) ;  /* 0x0000005000017945 */ /* 0x000fe40003800000 */
[----:B------:R-:W-:-:S05]  /*4da0*/  FFMA R41, R41, R88, R10 ;  /* 0x0000005829297223 */ /* 0x000fca000000000a */
[----:B------:R0:W-:Y:S05]  /*4db0*/  @P0 STG.E desc[UR36][R6.64+0x84], R41 ;  /* 0x0000842906000986 */ /* 0x0001ea000c101924 */
[----:B------:R-:W-:Y:S05]  /*4dc0*/  @!P1 BRA `(.L_x_77) ;  /* 0x0000000000049947 */ /* 0x000fea0003800000 */
[----:B------:R0:W5:Y:S02]  /*4dd0*/  LDG.E.LTC128B R106, desc[UR36][R4.64+0x80] ;  /* 0x00008024046a7981 */ /* 0x000164000c1e1920 */
.L_x_77:
[----:B------:R-:W-:Y:S05]  /*4de0*/  BSYNC B1 ;  /* 0x0000000000017941 */ /* 0x000fea0003800000 */
.L_x_76:
        /* <DEDUP_REMOVED lines=8> */
.L_x_79:
[----:B------:R-:W-:Y:S05]  /*4e70*/  BSYNC B1 ;  /* 0x0000000000017941 */ /* 0x000fea0003800000 */
.L_x_78:
        /* <DEDUP_REMOVED lines=8> */
.L_x_81:
[----:B------:R-:W-:Y:S05]  /*4f00*/  BSYNC B1 ;  /* 0x0000000000017941 */ /* 0x000fea0003800000 */
.L_x_80:
[----:B0----5:R-:W-:Y:S01]  /*4f10*/  FMUL R11, R106, R89 ;  /* 0x000000596a0b7220 */ /* 0x021fe20000400000 */
[----:B------:R-:W-:Y:S01]  /*4f20*/  ISETP.GT.AND P2, PT, R0, RZ, P1 ;  /* 0x000000ff0000720c */ /* 0x000fe20000f44270 */
[----:B------:R-:W-:Y:S02]  /*4f30*/  BSSY B1, `(.L_x_82) ;  /* 0x0000005000017945 */ /* 0x000fe40003800000 */
[----:B------:R-:W-:-:S05]  /*4f40*/  FFMA R11, R44, R88, R11 ;  /* 0x000000582c0b7223 */ /* 0x000fca000000000b */
[----:B------:R0:W-:Y:S05]  /*4f50*/  @P3 STG.E desc[UR36][R6.64+0xa0], R11 ;  /* 0x0000a00b06003986 */ /* 0x0001ea000c101924 */
[----:B------:R-:W-:Y:S05]  /*4f60*/  @!P2 BRA `(.L_x_83) ;  /* 0x000000000004a947 */ /* 0x000fea0003800000 */
[----:B------:R0:W5:Y:S02]  /*4f70*/  LDG.E.LTC128B R106, desc[UR36][R2.64+0xa4] ;  /* 0x0000a424026a7981 */ /* 0x000164000c1e1920 */
.L_x_83:
[----:B------:R-:W-:Y:S05]  /*4f80*/  BSYNC B1 ;  /* 0x0000000000017941 */ /* 0x000fea0003800000 */
.L_x_82:
[----:B-----5:R-:W-:Y:S01]  /*4f90*/  FMUL R10, R106, R89 ;  /* 0x000000596a0a7220 */ /* 0x020fe20000400000 */
[----:B------:R-:W-:Y:S01]  /*4fa0*/  ISETP.GT.AND P0, PT, R0, 0x8, P0 ;  /* 0x000000080000780c */ /* 0x000fe20000704270 */
[----:B------:R-:W-:Y:S02]  /*4fb0*/  BSSY B1, `(.L_x_84) ;  /* 0x0000005000017945 */ /* 0x000fe40003800000 */
[----:B------:R-:W-:-:S05]  /*4fc0*/  FFMA R45, R45, R88, R10 ;  /* 0x000000582d2d7223 */ /* 0x000fca000000000a */
[----:B------:R0:W-:Y:S05]  /*4fd0*/  @P2 STG.E desc[UR36][R6.64+0xa4], R45 ;  /* 0x0000a42d06002986 */ /* 0x0001ea000c101924 */
[----:B------:R-:W-:Y:S05]  /*4fe0*/  @!P0 BRA `(.L_x_85) ;  /* 0x0000000000048947 */ /* 0x000fea0003800000 */
[----:B------:R0:W5:Y:S02]  /*4ff0*/  LDG.E.LTC128B R106, desc[UR36][R4.64+0xa0] ;  /* 0x0000a024046a7981 */ /* 0x000164000c1e1920 */
.L_x_85:
[----:B------:R-:W-:Y:S05]  /*5000*/  BSYNC B1 ;  /* 0x0000000000017941 */ /* 0x000fea0003800000 */
.L_x_84:
        /* <DEDUP_REMOVED lines=8> */
.L_x_87:
[----:B------:R-:W-:Y:S05]  /*5090*/  BSYNC B1 ;  /* 0x0000000000017941 */ /* 0x000fea0003800000 */
.L_x_86:
        /* <DEDUP_REMOVED lines=8> */
.L_x_89:
[----:B------:R-:W-:Y:S05]  /*5120*/  BSYNC B1 ;  /* 0x0000000000017941 */ /* 0x000fea0003800000 */
.L_x_88:
[----:B0----5:R-:W-:Y:S01]  /*5130*/  FMUL R11, R106, R89 ;  /* 0x000000596a0b7220 */ /* 0x021fe20000400000 */
[----:B------:R-:W-:Y:S01]  /*5140*/  ISETP.GT.AND P1, PT, R0, RZ, P0 ;  /* 0x000000ff0000720c */ /* 0x000fe20000724270 */
[----:B------:R-:W-:Y:S02]  /*5150*/  BSSY B1, `(.L_x_90) ;  /* 0x0000005000017945 */ /* 0x000fe40003800000 */
[----:B------:R-:W-:-:S05]  /*5160*/  FFMA R11, R48, R88, R11 ;  /* 0x00000058300b7223 */ /* 0x000fca000000000b */
[----:B------:R0:W-:Y:S05]  /*5170*/  @P3 STG.E desc[UR36][R6.64+0xc0], R11 ;  /* 0x0000c00b06003986 */ /* 0x0001ea000c101924 */
[----:B------:R-:W-:Y:S05]  /*5180*/  @!P1 BRA `(.L_x_91) ;  /* 0x0000000000049947 */ /* 0x000fea0003800000 */
[----:B------:R0:W5:Y:S02]  /*5190*/  LDG.E.LTC128B R106, desc[UR36][R2.64+0xc4] ;  /* 0x0000c424026a7981 */ /* 0x000164000c1e1920 */
.L_x_91:
[----:B------:R-:W-:Y:S05]  /*51a0*/  BSYNC B1 ;  /* 0x0000000000017941 */ /* 0x000fea0003800000 */
.L_x_90:
[----:B-----5:R-:W-:Y:S01]  /*51b0*/  FMUL R10, R106, R89 ;  /* 0x000000596a0a7220 */ /* 0x020fe20000400000 */
[----:B------:R-:W-:Y:S01]  /*51c0*/  ISETP.GT.AND P2, PT, R0, 0x8, P2 ;  /* 0x000000080000780c */ /* 0x000fe20001744270 */
[----:B------:R-:W-:Y:S02]  /*51d0*/  BSSY B1, `(.L_x_92) ;  /* 0x0000005000017945 */ /* 0x000fe40003800000 */
[----:B------:R-:W-:-:S05]  /*51e0*/  FFMA R49, R49, R88, R10 ;  /* 0x0000005831317223 */ /* 0x000fca000000000a */
[----:B------:R0:W-:Y:S05]  /*51f0*/  @P1 STG.E desc[UR36][R6.64+0xc4], R49 ;  /* 0x0000c43106001986 */ /* 0x0001ea000c101924 */
[----:B------:R-:W-:Y:S05]  /*5200*/  @!P2 BRA `(.L_x_93) ;  /* 0x000000000004a947 */ /* 0x000fea0003800000 */
[----:B------:R0:W5:Y:S02]  /*5210*/  LDG.E.LTC128B R106, desc[UR36][R4.64+0xc0] ;  /* 0x0000c024046a7981 */ /* 0x000164000c1e1920 */
.L_x_93:
[----:B------:R-:W-:Y:S05]  /*5220*/  BSYNC B1 ;  /* 0x0000000000017941 */ /* 0x000fea0003800000 */
.L_x_92:
        /* <DEDUP_REMOVED lines=8> */
.L_x_95:
[----:B------:R-:W-:Y:S05]  /*52b0*/  BSYNC B1 ;  /* 0x0000000000017941 */ /* 0x000fea0003800000 */
.L_x_94:
        /* <DEDUP_REMOVED lines=8> */
.L_x_97:
[----:B------:R-:W-:Y:S05]  /*5340*/  BSYNC B1 ;  /* 0x0000000000017941 */ /* 0x000fea0003800000 */
.L_x_96:
[----:B0----5:R-:W-:Y:S01]  /*5350*/  FMUL R11, R106, R89 ;  /* 0x000000596a0b7220 */ /* 0x021fe20000400000 */
[----:B------:R-:W-:Y:S01]  /*5360*/  ISETP.GT.AND P0, PT, R0, RZ, P2 ;  /* 0x000000ff0000720c */ /* 0x000fe20001704270 */
[----:B------:R-:W-:Y:S02]  /*5370*/  BSSY B1, `(.L_x_98) ;  /* 0x0000005000017945 */ /* 0x000fe40003800000 */
[----:B------:R-:W-:-:S05]  /*5380*/  FFMA R11, R52, R88, R11 ;  /* 0x00000058340b7223 */ /* 0x000fca000000000b */
[----:B------:R0:W-:Y:S05]  /*5390*/  @P3 STG.E desc[UR36][R6.64+0xe0], R11 ;  /* 0x0000e00b06003986 */ /* 0x0001ea000c101924 */
[----:B------:R-:W-:Y:S05]  /*53a0*/  @!P0 BRA `(.L_x_99) ;  /* 0x0000000000048947 */ /* 0x000fea0003800000 */
[----:B------:R0:W5:Y:S02]  /*53b0*/  LDG.E.LTC128B R106, desc[UR36][R2.64+0xe4] ;  /* 0x0000e424026a7981 */ /* 0x000164000c1e1920 */
.L_x_99:
[----:B------:R-:W-:Y:S05]  /*53c0*/  BSYNC B1 ;  /* 0x0000000000017941 */ /* 0x000fea0003800000 */
.L_x_98:
[----:B-----5:R-:W-:Y:S01]  /*53d0*/  FMUL R10, R106, R89 ;  /* 0x000000596a0a7220 */ /* 0x020fe20000400000 */
[----:B------:R-:W-:Y:S01]  /*53e0*/  ISETP.GT.AND P1, PT, R0, 0x8, P1 ;  /* 0x000000080000780c */ /* 0x000fe20000f24270 */
[----:B------:R-:W-:Y:S02]  /*53f0*/  BSSY B1, `(.L_x_100) ;  /* 0x0000005000017945 */ /* 0x000fe40003800000 */
[----:B------:R-:W-:-:S05]  /*5400*/  FFMA R53, R53, R88, R10 ;  /* 0x0000005835357223 */ /* 0x000fca000000000a */
[----:B------:R0:W-:Y:S05]  /*5410*/  @P0 STG.E desc[UR36][R6.64+0xe4], R53 ;  /* 0x0000e43506000986 */ /* 0x0001ea000c101924 */
[----:B------:R-:W-:Y:S05]  /*5420*/  @!P1 BRA `(.L_x_101) ;  /* 0x0000000000049947 */ /* 0x000fea0003800000 */
[----:B------:R0:W5:Y:S02]  /*5430*/  LDG.E.LTC128B R106, desc[UR36][R4.64+0xe0] ;  /* 0x0000e024046a7981 */ /* 0x000164000c1e1920 */
.L_x_101:
[----:B------:R-:W-:Y:S05]  /*5440*/  BSYNC B1 ;  /* 0x0000000000017941 */ /* 0x000fea0003800000 */
.L_x_100:
        /* <DEDUP_REMOVED lines=8> */
.L_x_103:
[----:B------:R-:W-:Y:S05]  /*54d0*/  BSYNC B1 ;  /* 0x0000000000017941 */ /* 0x000fea0003800000 */
.L_x_102:
        /* <DEDUP_REMOVED lines=8> */
.L_x_105:
[----:B------:R-:W-:Y:S05]  /*5560*/  BSYNC B1 ;  /* 0x0000000000017941 */ /* 0x000fea0003800000 */
.L_x_104:
[----:B0----5:R-:W-:Y:S01]  /*5570*/  FMUL R11, R106, R89 ;  /* 0x000000596a0b7220 */ /* 0x021fe20000400000 */
[----:B------:R-:W-:Y:S01]  /*5580*/  ISETP.GT.AND P2, PT, R0, RZ, P1 ;  /* 0x000000ff0000720c */ /* 0x000fe20000f44270 */
[----:B------:R-:W-:Y:S02]  /*5590*/  BSSY B1, `(.L_x_106) ;  /* 0x0000005000017945 */ /* 0x000fe40003800000 */
[----:B------:R-:W-:-:S05]  /*55a0*/  FFMA R11, R56, R88, R11 ;  /* 0x00000058380b7223 */ /* 0x000fca000000000b */
[----:B------:R0:W-:Y:S05]  /*55b0*/  @P3 STG.E desc[UR36][R6.64+0x100], R11 ;  /* 0x0001000b06003986 */ /* 0x0001ea000c101924 */
[----:B------:R-:W-:Y:S05]  /*55c0*/  @!P2 BRA `(.L_x_107) ;  /* 0x000000000004a947 */ /* 0x000fea0003800000 */
[----:B------:R0:W5:Y:S02]  /*55d0*/  LDG.E.LTC128B R106, desc[UR36][R2.64+0x104] ;  /* 0x00010424026a7981 */ /* 0x000164000c1e1920 */
.L_x_107:
[----:B------:R-:W-:Y:S05]  /*55e0*/  BSYNC B1 ;  /* 0x0000000000017941 */ /* 0x000fea0003800000 */
.L_x_106:
[----:B-----5:R-:W-:Y:S01]  /*55f0*/  FMUL R10, R106, R89 ;  /* 0x000000596a0a7220 */ /* 0x020fe20000400000 */
[----:B------:R-:W-:Y:S01]  /*5600*/  ISETP.GT.AND P0, PT, R0, 0x8, P0 ;  /* 0x000000080000780c */ /* 0x000fe20000704270 */
[----:B------:R-:W-:Y:S02]  /*5610*/  BSSY B1, `(.L_x_108) ;  /* 0x0000005000017945 */ /* 0x000fe40003800000 */
[----:B------:R-:W-:-:S05]  /*5620*/  FFMA R57, R57, R88, R10 ;  /* 0x0000005839397223 */ /* 0x000fca000000000a */
[----:B------:R0:W-:Y:S05]  /*5630*/  @P2 STG.E desc[UR36][R6.64+0x104], R57 ;  /* 0x0001043906002986 */ /* 0x0001ea000c101924 */
[----:B------:R-:W-:Y:S05]  /*5640*/  @!P0 BRA `(.L_x_109) ;  /* 0x0000000000048947 */ /* 0x000fea0003800000 */
[----:B------:R0:W5:Y:S02]  /*5650*/  LDG.E.LTC128B R106, desc[UR36][R4.64+0x100] ;  /* 0x00010024046a7981 */ /* 0x000164000c1e1920 */
.L_x_109:
[----:B------:R-:W-:Y:S05]  /*5660*/  BSYNC B1 ;  /* 0x0000000000017941 */ /* 0x000fea0003800000 */
.L_x_108:
        /* <DEDUP_REMOVED lines=8> */
.L_x_111:
[----:B------:R-:W-:Y:S05]  /*56f0*/  BSYNC B1 ;  /* 0x0000000000017941 */ /* 0x000fea0003800000 */
.L_x_110:
        /* <DEDUP_REMOVED lines=8> */
.L_x_113:
[----:B------:R-:W-:Y:S05]  /*5780*/  BSYNC B1 ;  /* 0x0000000000017941 */ /* 0x000fea0003800000 */
.L_x_112:
[----:B0----5:R-:W-:Y:S01]  /*5790*/  FMUL R11, R106, R89 ;  /* 0x000000596a0b7220 */ /* 0x021fe20000400000 */
[----:B------:R-:W-:Y:S01]  /*57a0*/  ISETP.GT.AND P1, PT, R0, RZ, P0 ;  /* 0x000000ff0000720c */ /* 0x000fe20000724270 */
[----:B------:R-:W-:Y:S02]  /*57b0*/  BSSY B1, `(.L_x_114) ;  /* 0x0000005000017945 */ /* 0x000fe40003800000 */
[----:B------:R-:W-:-:S05]  /*57c0*/  FFMA R11, R60, R88, R11 ;  /* 0x000000583c0b7223 */ /* 0x000fca000000000b */
[----:B------:R0:W-:Y:S05]  /*57d0*/  @P3 STG.E desc[UR36][R6.64+0x120], R11 ;  /* 0x0001200b06003986 */ /* 0x0001ea000c101924 */
[----:B------:R-:W-:Y:S05]  /*57e0*/  @!P1 BRA `(.L_x_115) ;  /* 0x0000000000049947 */ /* 0x000fea0003800000 */
[----:B------:R0:W5:Y:S02]  /*57f0*/  LDG.E.LTC128B R106, desc[UR36][R2.64+0x124] ;  /* 0x00012424026a7981 */ /* 0x000164000c1e1920 */
.L_x_115:
[----:B------:R-:W-:Y:S05]  /*5800*/  BSYNC B1 ;  /* 0x0000000000017941 */ /* 0x000fea0003800000 */
.L_x_114:
[----:B-----5:R-:W-:Y:S01]  /*5810*/  FMUL R10, R106, R89 ;  /* 0x000000596a0a7220 */ /* 0x020fe20000400000 */
[----:B------:R-:W-:Y:S01]  /*5820*/  ISETP.GT.AND P2, PT, R0, 0x8, P2 ;  /* 0x000000080000780c */ /* 0x000fe20001744270 */
[----:B------:R-:W-:Y:S02]  /*5830*/  BSSY B1, `(.L_x_116) ;  /* 0x0000005000017945 */ /* 0x000fe40003800000 */
[----:B------:R-:W-:-:S05]  /*5840*/  FFMA R61, R61, R88, R10 ;  /* 0x000000583d3d7223 */ /* 0x000fca000000000a */
[----:B------:R0:W-:Y:S05]  /*5850*/  @P1 STG.E desc[UR36][R6.64+0x124], R61 ;  /* 0x0001243d06001986 */ /* 0x0001ea000c101924 */
[----:B------:R-:W-:Y:S05]  /*5860*/  @!P2 BRA `(.L_x_117) ;  /* 0x000000000004a947 */ /* 0x000fea0003800000 */
[----:B------:R0:W5:Y:S02]  /*5870*/  LDG.E.LTC128B R106, desc[UR36][R4.64+0x120] ;  /* 0x00012024046a7981 */ /* 0x000164000c1e1920 */
.L_x_117:
[----:B------:R-:W-:Y:S05]  /*5880*/  BSYNC B1 ;  /* 0x0000000000017941 */ /* 0x000fea0003800000 */
.L_x_116:
        /* <DEDUP_REMOVED lines=8> */
.L_x_119:
[----:B------:R-:W-:Y:S05]  /*5910*/  BSYNC B1 ;  /* 0x0000000000017941 */ /* 0x000fea0003800000 */
.L_x_118:
        /* <DEDUP_REMOVED lines=8> */
.L_x_121:
[----:B------:R-:W-:Y:S05]  /*59a0*/  BSYNC B1 ;  /* 0x0000000000017941 */ /* 0x000fea0003800000 */
.L_x_120:
[----:B0----5:R-:W-:Y:S01]  /*59b0*/  FMUL R11, R106, R89 ;  /* 0x000000596a0b7220 */ /* 0x021fe20000400000 */
[----:B------:R-:W-:Y:S01]  /*59c0*/  ISETP.GT.AND P0, PT, R0, RZ, P2 ;  /* 0x000000ff0000720c */ /* 0x000fe20001704270 */
[----:B------:R-:W-:Y:S02]  /*59d0*/  BSSY B1, `(.L_x_122) ;  /* 0x0000005000017945 */ /* 0x000fe40003800000 */
[----:B------:R-:W-:-:S05]  /*59e0*/  FFMA R11, R64, R88, R11 ;  /* 0x00000058400b7223 */ /* 0x000fca000000000b */
[----:B------:R0:W-:Y:S05]  /*59f0*/  @P3 STG.E desc[UR36][R6.64+0x140], R11 ;  /* 0x0001400b06003986 */ /* 0x0001ea000c101924 */
[----:B------:R-:W-:Y:S05]  /*5a00*/  @!P0 BRA `(.L_x_123) ;  /* 0x0000000000048947 */ /* 0x000fea0003800000 */
[----:B------:R0:W5:Y:S02]  /*5a10*/  LDG.E.LTC128B R106, desc[UR36][R2.64+0x144] ;  /* 0x00014424026a7981 */ /* 0x000164000c1e1920 */
.L_x_123:
[----:B------:R-:W-:Y:S05]  /*5a20*/  BSYNC B1 ;  /* 0x0000000000017941 */ /* 0x000fea0003800000 */
.L_x_122:
[----:B-----5:R-:W-:Y:S01]  /*5a30*/  FMUL R10, R106, R89 ;  /* 0x000000596a0a7220 */ /* 0x020fe20000400000 */
[----:B------:R-:W-:Y:S01]  /*5a40*/  ISETP.GT.AND P1, PT, R0, 0x8, P1 ;  /* 0x000000080000780c */ /* 0x000fe20000f24270 */
[----:B------:R-:W-:Y:S02]  /*5a50*/  BSSY B1, `(.L_x_124) ;  /* 0x0000005000017945 */ /* 0x000fe40003800000 */
[----:B------:R-:W-:-:S05]  /*5a60*/  FFMA R65, R65, R88, R10 ;  /* 0x0000005841417223 */ /* 0x000fca000000000a */
[----:B------:R0:W-:Y:S05]  /*5a70*/  @P0 STG.E desc[UR36][R6.64+0x144], R65 ;  /* 0x0001444106000986 */ /* 0x0001ea000c101924 */
[----:B------:R-:W-:Y:S05]  /*5a80*/  @!P1 BRA `(.L_x_125) ;  /* 0x0000000000049947 */ /* 0x000fea0003800000 */
[----:B------:R0:W5:Y:S02]  /*5a90*/  LDG.E.LTC128B R106, desc[UR36][R4.64+0x140] ;  /* 0x00014024046a7981 */ /* 0x000164000c1e1920 */
.L_x_125:
[----:B------:R-:W-:Y:S05]  /*5aa0*/  BSYNC B1 ;  /* 0x0000000000017941 */ /* 0x000fea0003800000 */
.L_x_124:
        /* <DEDUP_REMOVED lines=8> */
.L_x_127:
[----:B------:R-:W-:Y:S05]  /*5b30*/  BSYNC B1 ;  /* 0x0000000000017941 */ /* 0x000fea0003800000 */
.L_x_126:
        /* <DEDUP_REMOVED lines=8> */
.L_x_129:
[----:B------:R-:W-:Y:S05]  /*5bc0*/  BSYNC B1 ;  /* 0x0000000000017941 */ /* 0x000fea0003800000 */
.L_x_128:
[----:B0----5:R-:W-:Y:S01]  /*5bd0*/  FMUL R11, R106, R89 ;  /* 0x000000596a0b7220 */ /* 0x021fe20000400000 */
[----:B------:R-:W-:Y:S01]  /*5be0*/  ISETP.GT.AND P2, PT, R0, RZ, P1 ;  /* 0x000000ff0000720c */ /* 0x000fe20000f44270 */
[----:B------:R-:W-:Y:S02]  /*5bf0*/  BSSY B1, `(.L_x_130) ;  /* 0x0000005000017945 */ /* 0x000fe40003800000 */
[----:B------:R-:W-:-:S05]  /*5c00*/  FFMA R11, R68, R88, R11 ;  /* 0x00000058440b7223 */ /* 0x000fca000000000b */
[----:B------:R0:W-:Y:S05]  /*5c10*/  @P3 STG.E desc[UR36][R6.64+0x160], R11 ;  /* 0x0001600b06003986 */ /* 0x0001ea000c101924 */
[----:B------:R-:W-:Y:S05]  /*5c20*/  @!P2 BRA `(.L_x_131) ;  /* 0x000000000004a947 */ /* 0x000fea0003800000 */
[----:B------:R0:W5:Y:S02]  /*5c30*/  LDG.E.LTC128B R106, desc[UR36][R2.64+0x164] ;  /* 0x00016424026a7981 */ /* 0x000164000c1e1920 */
.L_x_131:
[----:B------:R-:W-:Y:S05]  /*5c40*/  BSYNC B1 ;  /* 0x0000000000017941 */ /* 0x000fea0003800000 */
.L_x_130:
[----:B-----5:R-:W-:Y:S01]  /*5c50*/  FMUL R10, R106, R89 ;  /* 0x000000596a0a7220 */ /* 0x020fe20000400000 */
[----:B------:R-:W-:Y:S01]  /*5c60*/  ISETP.GT.AND P0, PT, R0, 0x8, P0 ;  /* 0x000000080000780c */ /* 0x000fe20000704270 */
[----:B------:R-:W-:Y:S02]  /*5c70*/  BSSY B1, `(.L_x_132) ;  /* 0x0000005000017945 */ /* 0x000fe40003800000 */
[----:B------:R-:W-:-:S05]  /*5c80*/  FFMA R69, R69, R88, R10 ;  /* 0x0000005845457223 */ /* 0x000fca000000000a */
[----:B------:R0:W-:Y:S05]  /*5c90*/  @P2 STG.E desc[UR36][R6.64+0x164], R69 ;  /* 0x0001644506002986 */ /* 0x0001ea000c101924 */
[----:B------:R-:W-:Y:S05]  /*5ca0*/  @!P0 BRA `(.L_x_133) ;  /* 0x0000000000048947 */ /* 0x000fea0003800000 */
[----:B------:R0:W5:Y:S02]  /*5cb0*/  LDG.E.LTC128B R106, desc[UR36][R4.64+0x160] ;  /* 0x00016024046a7981 */ /* 0x000164000c1e1920 */
.L_x_133:
[----:B------:R-:W-:Y:S05]  /*5cc0*/  BSYNC B1 ;  /* 0x0000000000017941 */ /* 0x000fea0003800000 */
.L_x_132:
        /* <DEDUP_REMOVED lines=8> */
.L_x_135:
[----:B------:R-:W-:Y:S05]  /*5d50*/  BSYNC B1 ;  /* 0x0000000000017941 */ /* 0x000fea0003800000 */
.L_x_134:
        /* <DEDUP_REMOVED lines=8> */
.L_x_137:
[----:B------:R-:W-:Y:S05]  /*5de0*/  BSYNC B1 ;  /* 0x0000000000017941 */ /* 0x000fea0003800000 */
.L_x_136:
[----:B0----5:R-:W-:Y:S01]  /*5df0*/  FMUL R11, R106, R89 ;  /* 0x000000596a0b7220 */ /* 0x021fe20000400000 */
[----:B------:R-:W-:Y:S01]  /*5e00*/  ISETP.GT.AND P1, PT, R0, RZ, P0 ;  /* 0x000000ff0000720c */ /* 0x000fe20000724270 */
[----:B------:R-:W-:Y:S02]  /*5e10*/  BSSY B1, `(.L_x_138) ;  /* 0x0000005000017945 */ /* 0x000fe40003800000 */
[----:B------:R-:W-:-:S05]  /*5e20*/  FFMA R11, R72, R88, R11 ;  /* 0x00000058480b7223 */ /* 0x000fca000000000b */
[----:B------:R0:W-:Y:S05]  /*5e30*/  @P3 STG.E desc[UR36][R6.64+0x180], R11 ;  /* 0x0001800b06003986 */ /* 0x0001ea000c101924 */
[----:B------:R-:W-:Y:S05]  /*5e40*/  @!P1 BRA `(.L_x_139) ;  /* 0x0000000000049947 */ /* 0x000fea0003800000 */
[----:B------:R0:W5:Y:S02]  /*5e50*/  LDG.E.LTC128B R106, desc[UR36][R2.64+0x184] ;  /* 0x00018424026a7981 */ /* 0x000164000c1e1920 */
.L_x_139:
[----:B------:R-:W-:Y:S05]  /*5e60*/  BSYNC B1 ;  /* 0x0000000000017941 */ /* 0x000fea0003800000 */
.L_x_138:
[----:B-----5:R-:W-:Y:S01]  /*5e70*/  FMUL R10, R106, R89 ;  /* 0x000000596a0a7220 */ /* 0x020fe20000400000 */
[----:B------:R-:W-:Y:S01]  /*5e80*/  ISETP.GT.AND P2, PT, R0, 0x8, P2 ;  /* 0x000000080000780c */ /* 0x000fe20001744270 */
[----:B------:R-:W-:Y:S02]  /*5e90*/  BSSY B1, `(.L_x_140) ;  /* 0x0000005000017945 */ /* 0x000fe40003800000 */
[----:B------:R-:W-:-:S05]  /*5ea0*/  FFMA R73, R73, R88, R10 ;  /* 0x0000005849497223 */ /* 0x000fca000000000a */
[----:B------:R0:W-:Y:S05]  /*5eb0*/  @P1 STG.E desc[UR36][R6.64+0x184], R73 ;  /* 0x0001844906001986 */ /* 0x0001ea000c101924 */
[----:B------:R-:W-:Y:S05]  /*5ec0*/  @!P2 BRA `(.L_x_141) ;  /* 0x000000000004a947 */ /* 0x000fea0003800000 */
[----:B------:R0:W5:Y:S02]  /*5ed0*/  LDG.E.LTC128B R106, desc[UR36][R4.64+0x180] ;  /* 0x00018024046a7981 */ /* 0x000164000c1e1920 */
.L_x_141:
[----:B------:R-:W-:Y:S05]  /*5ee0*/  BSYNC B1 ;  /* 0x0000000000017941 */ /* 0x000fea0003800000 */
.L_x_140:
        /* <DEDUP_REMOVED lines=8> */
.L_x_143:
[----:B------:R-:W-:Y:S05]  /*5f70*/  BSYNC B1 ;  /* 0x0000000000017941 */ /* 0x000fea0003800000 */
.L_x_142:
        /* <DEDUP_REMOVED lines=8> */
.L_x_145:
[----:B------:R-:W-:Y:S05]  /*6000*/  BSYNC B1 ;  /* 0x0000000000017941 */ /* 0x000fea0003800000 */
.L_x_144:
[----:B0----5:R-:W-:Y:S01]  /*6010*/  FMUL R11, R106, R89 ;  /* 0x000000596a0b7220 */ /* 0x021fe20000400000 */
[----:B------:R-:W-:Y:S01]  /*6020*/  ISETP.GT.AND P0, PT, R0, RZ, P2 ;  /* 0x000000ff0000720c */ /* 0x000fe20001704270 */
[----:B------:R-:W-:Y:S02]  /*6030*/  BSSY B1, `(.L_x_146) ;  /* 0x0000005000017945 */ /* 0x000fe40003800000 */
[----:B------:R-:W-:-:S05]  /*6040*/  FFMA R11, R76, R88, R11 ;  /* 0x000000584c0b7223 */ /* 0x000fca000000000b */
[----:B------:R0:W-:Y:S05]  /*6050*/  @P3 STG.E desc[UR36][R6.64+0x1a0], R11 ;  /* 0x0001a00b06003986 */ /* 0x0001ea000c101924 */
[----:B------:R-:W-:Y:S05]  /*6060*/  @!P0 BRA `(.L_x_147) ;  /* 0x0000000000048947 */ /* 0x000fea0003800000 */
[----:B------:R0:W5:Y:S02]  /*6070*/  LDG.E.LTC128B R106, desc[UR36][R2.64+0x1a4] ;  /* 0x0001a424026a7981 */ /* 0x000164000c1e1920 */
.L_x_147:
[----:B------:R-:W-:Y:S05]  /*6080*/  BSYNC B1 ;  /* 0x0000000000017941 */ /* 0x000fea0003800000 */
.L_x_146:
[----:B-----5:R-:W-:Y:S01]  /*6090*/  FMUL R10, R106, R89 ;  /* 0x000000596a0a7220 */ /* 0x020fe20000400000 */
[----:B------:R-:W-:Y:S01]  /*60a0*/  ISETP.GT.AND P1, PT, R0, 0x8, P1 ;  /* 0x000000080000780c */ /* 0x000fe20000f24270 */
[----:B------:R-:W-:Y:S02]  /*60b0*/  BSSY B1, `(.L_x_148) ;  /* 0x0000005000017945 */ /* 0x000fe40003800000 */
[----:B------:R-:W-:-:S05]  /*60c0*/  FFMA R77, R77, R88, R10 ;  /* 0x000000584d4d7223 */ /* 0x000fca000000000a */
[----:B------:R0:W-:Y:S05]  /*60d0*/  @P0 STG.E desc[UR36][R6.64+0x1a4], R77 ;  /* 0x0001a44d06000986 */ /* 0x0001ea000c101924 */
[----:B------:R-:W-:Y:S05]  /*60e0*/  @!P1 BRA `(.L_x_149) ;  /* 0x0000000000049947 */ /* 0x000fea0003800000 */
[----:B------:R0:W5:Y:S02]  /*60f0*/  LDG.E.LTC128B R106, desc[UR36][R4.64+0x1a0] ;  /* 0x0001a024046a7981 */ /* 0x000164000c1e1920 */
.L_x_149:
[----:B------:R-:W-:Y:S05]  /*6100*/  BSYNC B1 ;  /* 0x0000000000017941 */ /* 0x000fea0003800000 */
.L_x_148:
        /* <DEDUP_REMOVED lines=8> */
.L_x_151:
[----:B------:R-:W-:Y:S05]  /*6190*/  BSYNC B1 ;  /* 0x0000000000017941 */ /* 0x000fea0003800000 */
.L_x_150:
        /* <DEDUP_REMOVED lines=8> */
.L_x_153:
[----:B------:R-:W-:Y:S05]  /*6220*/  BSYNC B1 ;  /* 0x0000000000017941 */ /* 0x000fea0003800000 */
.L_x_152:
[----:B0----5:R-:W-:Y:S01]  /*6230*/  FMUL R11, R106, R89 ;  /* 0x000000596a0b7220 */ /* 0x021fe20000400000 */
[----:B------:R-:W-:Y:S01]  /*6240*/  ISETP.GT.AND P2, PT, R0, RZ, P1 ;  /* 0x000000ff0000720c */ /* 0x000fe20000f44270 */
[----:B------:R-:W-:Y:S02]  /*6250*/  BSSY B1, `(.L_x_154) ;  /* 0x0000005000017945 */ /* 0x000fe40003800000 */
[----:B------:R-:W-:-:S05]  /*6260*/  FFMA R11, R80, R88, R11 ;  /* 0x00000058500b7223 */ /* 0x000fca000000000b */
[----:B------:R0:W-:Y:S05]  /*6270*/  @P3 STG.E desc[UR36][R6.64+0x1c0], R11 ;  /* 0x0001c00b06003986 */ /* 0x0001ea000c101924 */
[----:B------:R-:W-:Y:S05]  /*6280*/  @!P2 BRA `(.L_x_155) ;  /* 0x000000000004a947 */ /* 0x000fea0003800000 */
[----:B------:R0:W5:Y:S02]  /*6290*/  LDG.E.LTC128B R106, desc[UR36][R2.64+0x1c4] ;  /* 0x0001c424026a7981 */ /* 0x000164000c1e1920 */
.L_x_155:
[----:B------:R-:W-:Y:S05]  /*62a0*/  BSYNC B1 ;  /* 0x0000000000017941 */ /* 0x000fea0003800000 */
.L_x_154:
[----:B-----5:R-:W-:Y:S01]  /*62b0*/  FMUL R10, R106, R89 ;  /* 0x000000596a0a7220 */ /* 0x020fe20000400000 */
[----:B------:R-:W-:Y:S01]  /*62c0*/  ISETP.GT.AND P0, PT, R0, 0x8, P0 ;  /* 0x000000080000780c */ /* 0x000fe20000704270 */
[----:B------:R-:W-:Y:S02]  /*62d0*/  BSSY B1, `(.L_x_156) ;  /* 0x0000005000017945 */ /* 0x000fe40003800000 */
[----:B------:R-:W-:-:S05]  /*62e0*/  FFMA R81, R81, R88, R10 ;  /* 0x0000005851517223 */ /* 0x000fca000000000a */
[----:B------:R0:W-:Y:S05]  /*62f0*/  @P2 STG.E desc[UR36][R6.64+0x1c4], R81 ;  /* 0x0001c45106002986 */ /* 0x0001ea000c101924 */
[----:B------:R-:W-:Y:S05]  /*6300*/  @!P0 BRA `(.L_x_157) ;  /* 0x0000000000048947 */ /* 0x000fea0003800000 */
[----:B------:R0:W5:Y:S02]  /*6310*/  LDG.E.LTC128B R106, desc[UR36][R4.64+0x1c0] ;  /* 0x0001c024046a7981 */ /* 0x000164000c1e1920 */
.L_x_157:
[----:B------:R-:W-:Y:S05]  /*6320*/  BSYNC B1 ;  /* 0x0000000000017941 */ /* 0x000fea0003800000 */
.L_x_156:
        /* <DEDUP_REMOVED lines=8> */
.L_x_159:
[----:B------:R-:W-:Y:S05]  /*63b0*/  BSYNC B1 ;  /* 0x0000000000017941 */ /* 0x000fea0003800000 */
.L_x_158:
        /* <DEDUP_REMOVED lines=8> */
.L_x_161:
[----:B------:R-:W-:Y:S05]  /*6440*/  BSYNC B1 ;  /* 0x0000000000017941 */ /* 0x000fea0003800000 */
.L_x_160:
[----:B0----5:R-:W-:Y:S01]  /*6450*/  FMUL R11, R106, R89 ;  /* 0x000000596a0b7220 */ /* 0x021fe20000400000 */
[----:B------:R-:W-:Y:S01]  /*6460*/  ISETP.GT.AND P1, PT, R0, RZ, P0 ;  /* 0x000000ff0000720c */ /* 0x000fe20000724270 */
[----:B------:R-:W-:Y:S02]  /*6470*/  BSSY B1, `(.L_x_162) ;  /* 0x0000005000017945 */ /* 0x000fe40003800000 */
[----:B------:R-:W-:-:S05]  /*6480*/  FFMA R11, R84, R88, R11 ;  /* 0x00000058540b7223 */ /* 0x000fca000000000b */
[----:B------:R0:W-:Y:S05]  /*6490*/  @P3 STG.E desc[UR36][R6.64+0x1e0], R11 ;  /* 0x0001e00b06003986 */ /* 0x0001ea000c101924 */
[----:B------:R-:W-:Y:S05]  /*64a0*/  @!P1 BRA `(.L_x_163) ;  /* 0x0000000000049947 */ /* 0x000fea0003800000 */
[----:B------:R0:W5:Y:S02]  /*64b0*/  LDG.E.LTC128B R106, desc[UR36][R2.64+0x1e4] ;  /* 0x0001e424026a7981 */ /* 0x000164000c1e1920 */
.L_x_163:
[----:B------:R-:W-:Y:S05]  /*64c0*/  BSYNC B1 ;  /* 0x0000000000017941 */ /* 0x000fea0003800000 */
.L_x_162:
[----:B0----5:R-:W-:Y:S01]  /*64d0*/  FMUL R2, R106, R89 ;  /* 0x000000596a027220 */ /* 0x021fe20000400000 */
[----:B------:R-:W-:Y:S01]  /*64e0*/  ISETP.GT.AND P2, PT, R0, 0x8, P2 ;  /* 0x000000080000780c */ /* 0x000fe20001744270 */
[----:B------:R-:W-:Y:S02]  /*64f0*/  BSSY B1, `(.L_x_164) ;  /* 0x0000005000017945 */ /* 0x000fe40003800000 */
[----:B------:R-:W-:-:S05]  /*6500*/  FFMA R85, R85, R88, R2 ;  /* 0x0000005855557223 */ /* 0x000fca0000000002 */
[----:B------:R0:W-:Y:S05]  /*6510*/  @P1 STG.E desc[UR36][R6.64+0x1e4], R85 ;  /* 0x0001e45506001986 */ /* 0x0001ea000c101924 */
[----:B------:R-:W-:Y:S05]  /*6520*/  @!P2 BRA `(.L_x_165) ;  /* 0x000000000004a947 */ /* 0x000fea0003800000 */
[----:B------:R0:W5:Y:S02]  /*6530*/  LDG.E.LTC128B R106, desc[UR36][R4.64+0x1e0] ;  /* 0x0001e024046a7981 */ /* 0x000164000c1e1920 */
.L_x_165:
[----:B------:R-:W-:Y:S05]  /*6540*/  BSYNC B1 ;  /* 0x0000000000017941 */ /* 0x000fea0003800000 */
.L_x_164:
[----:B-----5:R-:W-:Y:S01]  /*6550*/  FMUL R3, R106, R89 ;  /* 0x000000596a037220 */ /* 0x020fe20000400000 */
[----:B------:R-:W-:Y:S01]  /*6560*/  @P2 IMAD.MOV.U32 R2, RZ, RZ, R8 ;  /* 0x000000ffff022224 */ /* 0x000fe200078e0008 */
[----:B------:R-:W-:Y:S01]  /*6570*/  ISETP.GT.AND P0, PT, R0, 0x8, P0 ;  /* 0x000000080000780c */ /* 0x000fe20000704270 */
[----:B------:R-:W-:Y:S01]  /*6580*/  BSSY B1, `(.L_x_166) ;  /* 0x0000006000017945 */ /* 0x000fe20003800000 */
[----:B01----:R-:W-:Y:S01]  /*6590*/  FFMA R7, R86, R88, R3 ;  /* 0x0000005856077223 */ /* 0x003fe20000000003 */
[----:B------:R-:W-:-:S05]  /*65a0*/  @P2 IMAD.MOV.U32 R3, RZ, RZ, R9 ;  /* 0x000000ffff032224 */ /* 0x000fca00078e0009 */
[----:B------:R0:W-:Y:S05]  /*65b0*/  @P2 STG.E desc[UR36][R2.64+0x1e0], R7 ;  /* 0x0001e00702002986 */ /* 0x0001ea000c101924 */
[----:B------:R-:W-:Y:S05]  /*65c0*/  @!P0 BRA `(.L_x_167) ;  /* 0x0000000000048947 */ /* 0x000fea0003800000 */
[----:B------:R1:W5:Y:S02]  /*65d0*/  LDG.E.LTC128B R106, desc[UR36][R4.64+0x1e4] ;  /* 0x0001e424046a7981 */ /* 0x000364000c1e1920 */
.L_x_167:
[----:B------:R-:W-:Y:S05]  /*65e0*/  BSYNC B1 ;  /* 0x0000000000017941 */ /* 0x000fea0003800000 */
.L_x_166:
[----:B-----5:R-:W-:-:S04]  /*65f0*/  FMUL R106, R106, R89 ;  /* 0x000000596a6a7220 */ /* 0x020fc80000400000 */
[----:B------:R-:W-:Y:S01]  /*6600*/  FFMA R87, R87, R88, R106 ;  /* 0x0000005857577223 */ /* 0x000fe2000000006a */
[----:B------:R-:W-:Y:S06]  /*6610*/  @!P0 BRA `(.L_x_168) ;  /* 0x0000000c00a08947 */ /* 0x000fec0003800000 */
[----:B------:R0:W-:Y:S01]  /*6620*/  STG.E desc[UR36][R8.64+0x1e4], R87 ;  /* 0x0001e45708007986 */ /* 0x0001e2000c101924 */
[----:B------:R-:W-:Y:S05]  /*6630*/  BRA `(.L_x_168) ;  /* 0x0000000c00987947 */ /* 0x000fea0003800000 */
.L_x_43:
[----:B------:R-:W-:Y:S01]  /*6640*/  ULDC.64 UR4, c[0x0][0x5c0] ;  /* 0x0001700000047ab9 */ /* 0x000fe20000000a00 */
[----:B------:R-:W-:Y:S01]  /*6650*/  ISETP.GT.AND P0, PT, R18, 0x1, PT ;  /* 0x000000011200780c */ /* 0x000fe20003f04270 */
[-C--:B------:R-:W-:Y:S01]  /*6660*/  FMUL R25, R25, R88.reuse ;  /* 0x0000005819197220 */ /* 0x080fe20000400000 */
[----:B------:R-:W-:Y:S01]  /*6670*/  LEA R2, P4, R104, UR4, 0x2 ;  /* 0x0000000468027c11 */ /* 0x000fe2000f8810ff */
[-C--:B------:R-:W-:Y:S01]  /*6680*/  FMUL R27, R27, R88.reuse ;  /* 0x000000581b1b7220 */ /* 0x080fe20000400000 */
[----:B------:R-:W-:Y:S01]  /*6690*/  ISETP.GT.AND P2, PT, R0, RZ, P0 ;  /* 0x000000ff0000720c */ /* 0x000fe20000744270 */
[-C--:B------:R-:W-:Y:S01]  /*66a0*/  FMUL R9, R28, R88.reuse ;  /* 0x000000581c097220 */ /* 0x080fe20000400000 */
[----:B------:R-:W-:Y:S01]  /*66b0*/  LEA.HI.X R3, R104, UR5, R7, 0x2, P4 ;  /* 0x0000000568037c11 */ /* 0x000fe2000a0f1407 */
[-C--:B------:R-:W-:Y:S01]  /*66c0*/  FMUL R7, R24, R88.reuse ;  /* 0x0000005818077220 */ /* 0x080fe20000400000 */
[----:B------:R-:W-:Y:S01]  /*66d0*/  ISETP.GT.AND P3, PT, R0, 0x8, P3 ;  /* 0x000000080000780c */ /* 0x000fe20001f64270 */
[-C--:B------:R-:W-:Y:S01]  /*66e0*/  FMUL R29, R29, R88.reuse ;  /* 0x000000581d1d7220 */ /* 0x080fe20000400000 */
[----:B------:R-:W-:Y:S01]  /*66f0*/  SHF.L.U64.HI R5, R96, 0x2, R95 ;  /* 0x0000000260057819 */ /* 0x000fe2000001025f */
[-C--:B------:R-:W-:Y:S01]  /*6700*/  FMUL R31, R31, R88.reuse ;  /* 0x000000581f1f7220 */ /* 0x080fe20000400000 */
[----:B------:R0:W-:Y:S01]  /*6710*/  @P1 STG.E desc[UR36][R2.64], R7 ;  /* 0x0000000702001986 */ /* 0x0001e2000c101924 */
[----:B------:R-:W-:Y:S01]  /*6720*/  ISETP.GT.AND P0, PT, R0, 0x8, P0 ;  /* 0x000000080000780c */ /* 0x000fe20000704270 */
[----:B------:R-:W-:Y:S01]  /*6730*/  FMUL R33, R33, R88 ;  /* 0x0000005821217220 */ /* 0x000fe20000400000 */
[----:B------:R-:W-:Y:S01]  /*6740*/  LEA R4, P1, R96, R2, 0x2 ;  /* 0x0000000260047211 */ /* 0x000fe200078210ff */
[-C--:B------:R-:W-:Y:S01]  /*6750*/  FMUL R35, R35, R88.reuse ;  /* 0x0000005823237220 */ /* 0x080fe20000400000 */
[C---:B------:R-:W-:Y:S01]  /*6760*/  ISETP.GT.AND P5, PT, R18.reuse, 0x8, PT ;  /* 0x000000081200780c */ /* 0x040fe20003fa4270 */
[----:B------:R-:W-:Y:S01]  /*6770*/  @P2 STG.E desc[UR36][R2.64+0x4], R25 ;  /* 0x0000041902002986 */ /* 0x000fe2000c101924 */
[----:B------:R-:W-:Y:S01]  /*6780*/  ISETP.GT.AND P4, PT, R18, 0x9, PT ;  /* 0x000000091200780c */ /* 0x000fe20003f84270 */
[----:B------:R-:W-:Y:S01]  /*6790*/  IMAD.X R5, R5, 0x1, R3, P1 ;  /* 0x0000000105057824 */ /* 0x000fe200008e0603 */
[C---:B------:R-:W-:Y:S01]  /*67a0*/  ISETP.GT.AND P2, PT, R0.reuse, RZ, P5 ;  /* 0x000000ff0000720c */ /* 0x040fe20002f44270 */
[-C--:B------:R-:W-:Y:S01]  /*67b0*/  FMUL R37, R37, R88.reuse ;  /* 0x0000005825257220 */ /* 0x080fe20000400000 */
[----:B------:R-:W-:Y:S01]  /*67c0*/  ISETP.GT.AND P1, PT, R0, RZ, P4 ;  /* 0x000000ff0000720c */ /* 0x000fe20002724270 */
[-C--:B0-----:R-:W-:Y:S01]  /*67d0*/  FMUL R7, R26, R88.reuse ;  /* 0x000000581a077220 */ /* 0x081fe20000400000 */
[----:B------:R-:W-:Y:S01]  /*67e0*/  ISETP.GT.AND P4, PT, R0, 0x8, P4 ;  /* 0x000000080000780c */ /* 0x000fe20002784270 */
[-C--:B------:R-:W-:Y:S01]  /*67f0*/  FMUL R39, R39, R88.reuse ;  /* 0x0000005827277220 */ /* 0x080fe20000400000 */
[-C--:B------:R-:W-:Y:S01]  /*6800*/  FMUL R41, R41, R88.reuse ;  /* 0x0000005829297220 */ /* 0x080fe20000400000 */
[-C--:B------:R-:W-:Y:S01]  /*6810*/  FMUL R43, R43, R88.reuse ;  /* 0x000000582b2b7220 */ /* 0x080fe20000400000 */
[----:B------:R0:W-:Y:S01]  /*6820*/  @P3 STG.E desc[UR36][R4.64], R7 ;  /* 0x0000000704003986 */ /* 0x0001e2000c101924 */
[----:B------:R-:W-:Y:S01]  /*6830*/  ISETP.GT.AND P3, PT, R18, 0x11, PT ;  /* 0x000000111200780c */ /* 0x000fe20003f64270 */
[-C--:B------:R-:W-:Y:S01]  /*6840*/  FMUL R45, R45, R88.reuse ;  /* 0x000000582d2d7220 */ /* 0x080fe20000400000 */
[-C--:B------:R-:W-:Y:S01]  /*6850*/  FMUL R47, R47, R88.reuse ;  /* 0x000000582f2f7220 */ /* 0x080fe20000400000 */
[----:B------:R-:W-:Y:S01]  /*6860*/  @P0 STG.E desc[UR36][R4.64+0x4], R27 ;  /* 0x0000041b04000986 */ /* 0x000fe2000c101924 */
[----:B------:R-:W-:Y:S01]  /*6870*/  ISETP.GT.AND P0, PT, R0, 0x8, P5 ;  /* 0x000000080000780c */ /* 0x000fe20002f04270 */
[-C--:B------:R-:W-:Y:S01]  /*6880*/  FMUL R49, R49, R88.reuse ;  /* 0x0000005831317220 */ /* 0x080fe20000400000 */
[----:B------:R-:W-:Y:S01]  /*6890*/  ISETP.GT.AND P5, PT, R18, 0x10, PT ;  /* 0x000000101200780c */ /* 0x000fe20003fa4270 */
[----:B------:R1:W-:Y:S01]  /*68a0*/  @P2 STG.E desc[UR36][R2.64+0x20], R9 ;  /* 0x0000200902002986 */ /* 0x0003e2000c101924 */
[-C--:B------:R-:W-:Y:S01]  /*68b0*/  FMUL R51, R51, R88.reuse ;  /* 0x0000005833337220 */ /* 0x080fe20000400000 */
[-C--:B------:R-:W-:Y:S01]  /*68c0*/  FMUL R53, R53, R88.reuse ;  /* 0x0000005835357220 */ /* 0x080fe20000400000 */
[C---:B------:R-:W-:Y:S01]  /*68d0*/  ISETP.GT.AND P2, PT, R0.reuse, RZ, P5 ;  /* 0x000000ff0000720c */ /* 0x040fe20002f44270 */
[----:B------:R-:W-:Y:S01]  /*68e0*/  @P1 STG.E desc[UR36][R2.64+0x24], R29 ;  /* 0x0000241d02001986 */ /* 0x000fe2000c101924 */
[----:B------:R-:W-:Y:S01]  /*68f0*/  ISETP.GT.AND P1, PT, R0, RZ, P3 ;  /* 0x000000ff0000720c */ /* 0x000fe20001f24270 */
[-C--:B0-----:R-:W-:Y:S01]  /*6900*/  FMUL R7, R30, R88.reuse ;  /* 0x000000581e077220 */ /* 0x081fe20000400000 */
[----:B------:R-:W-:Y:S01]  /*6910*/  ISETP.GT.AND P3, PT, R0, 0x8, P3 ;  /* 0x000000080000780c */ /* 0x000fe20001f64270 */
[-C--:B------:R-:W-:Y:S01]  /*6920*/  FMUL R55, R55, R88.reuse ;  /* 0x0000005837377220 */ /* 0x080fe20000400000 */
[-C--:B------:R-:W-:Y:S01]  /*6930*/  FMUL R57, R57, R88.reuse ;  /* 0x0000005839397220 */ /* 0x080fe20000400000 */
[-C--:B------:R-:W-:Y:S01]  /*6940*/  FMUL R59, R59, R88.reuse ;  /* 0x000000583b3b7220 */ /* 0x080fe20000400000 */
[----:B------:R0:W-:Y:S01]  /*6950*/  @P0 STG.E desc[UR36][R4.64+0x20], R7 ;  /* 0x0000200704000986 */ /* 0x0001e2000c101924 */
[-C--:B-1----:R-:W-:Y:S01]  /*6960*/  FMUL R9, R32, R88.reuse ;  /* 0x0000005820097220 */ /* 0x082fe20000400000 */
[----:B------:R-:W-:Y:S01]  /*6970*/  ISETP.GT.AND P0, PT, R0, 0x8, P5 ;  /* 0x000000080000780c */ /* 0x000fe20002f04270 */
[-C--:B------:R-:W-:Y:S01]  /*6980*/  FMUL R61, R61, R88.reuse ;  /* 0x000000583d3d7220 */ /* 0x080fe20000400000 */
[----:B------:R-:W-:Y:S01]  /*6990*/  @P4 STG.E desc[UR36][R4.64+0x24], R31 ;  /* 0x0000241f04004986 */ /* 0x000fe2000c101924 */
[C---:B------:R-:W-:Y:S01]  /*69a0*/  ISETP.GT.AND P5, PT, R18.reuse, 0x18, PT ;  /* 0x000000181200780c */ /* 0x040fe20003fa4270 */
[-C--:B------:R-:W-:Y:S01]  /*69b0*/  FMUL R63, R63, R88.reuse ;  /* 0x000000583f3f7220 */ /* 0x080fe20000400000 */
[----:B------:R-:W-:Y:S01]  /*69c0*/  ISETP.GT.AND P4, PT, R18, 0x19, PT ;  /* 0x000000191200780c */ /* 0x000fe20003f84270 */
[----:B------:R1:W-:Y:S01]  /*69d0*/  @P2 STG.E desc[UR36][R2.64+0x40], R9 ;  /* 0x0000400902002986 */ /* 0x0003e2000c101924 */
[C---:B------:R-:W-:Y:S01]  /*69e0*/  ISETP.GT.AND P2, PT, R0.reuse, RZ, P5 ;  /* 0x000000ff0000720c */ /* 0x040fe20002f44270 */
[-C--:B------:R-:W-:Y:S01]  /*69f0*/  FMUL R65, R65, R88.reuse ;  /* 0x0000005841417220 */ /* 0x080fe20000400000 */
[-C--:B------:R-:W-:Y:S01]  /*6a00*/  FMUL R67, R67, R88.reuse ;  /* 0x0000005843437220 */ /* 0x080fe20000400000 */
        /* <DEDUP_REMOVED lines=29> */
[----:B------:R-:W-:Y:S01]  /*6be0*/  FMUL R87, R87, R88 ;  /* 0x0000005857577220 */ /* 0x000fe20000400000 */
[----:B------:R-:W-:Y:S01]  /*6bf0*/  @P4 STG.E desc[UR36][R4.64+0x64], R39 ;  /* 0x0000642704004986 */ /* 0x000fe2000c101924 */
[----:B------:R-:W-:-:S02]  /*6c00*/  ISETP.GT.AND P5, PT, R18, 0x28, PT ;  /* 0x000000281200780c */ /* 0x000fc40003fa4270 */
[----:B------:R-:W-:Y:S01]  /*6c10*/  ISETP.GT.AND P4, PT, R18, 0x29, PT ;  /* 0x000000291200780c */ /* 0x000fe20003f84270 */
[----:B------:R1:W-:Y:S01]  /*6c20*/  @P2 STG.E desc[UR36][R2.64+0x80], R9 ;  /* 0x0000800902002986 */ /* 0x0003e2000c101924 */
[----:B------:R-:W-:-:S03]  /*6c30*/  ISETP.GT.AND P2, PT, R0, RZ, P5 ;  /* 0x000000ff0000720c */ /* 0x000fc60002f44270 */
[----:B------:R-:W-:Y:S01]  /*6c40*/  @P1 STG.E desc[UR36][R2.64+0x84], R41 ;  /* 0x0000842902001986 */ /* 0x000fe2000c101924 */
[----:B------:R-:W-:Y:S01]  /*6c50*/  ISETP.GT.AND P1, PT, R0, RZ, P4 ;  /* 0x000000ff0000720c */ /* 0x000fe20002724270 */
[----:B0-----:R-:W-:Y:S01]  /*6c60*/  FMUL R7, R42, R88 ;  /* 0x000000582a077220 */ /* 0x001fe20000400000 */
[----:B------:R-:W-:-:S04]  /*6c70*/  ISETP.GT.AND P4, PT, R0, 0x8, P4 ;  /* 0x000000080000780c */ /* 0x000fc80002784270 */
[----:B------:R0:W-:Y:S01]  /*6c80*/  @P0 STG.E desc[UR36][R4.64+0x80], R7 ;  /* 0x0000800704000986 */ /* 0x0001e2000c101924 */
[----:B-1----:R-:W-:Y:S01]  /*6c90*/  FMUL R9, R44, R88 ;  /* 0x000000582c097220 */ /* 0x002fe20000400000 */
[----:B------:R-:W-:Y:S02]  /*6ca0*/  ISETP.GT.AND P0, PT, R0, 0x8, P5 ;  /* 0x000000080000780c */ /* 0x000fe40002f04270 */
[----:B------:R-:W-:Y:S01]  /*6cb0*/  @P3 STG.E desc[UR36][R4.64+0x84], R43 ;  /* 0x0000842b04003986 */ /* 0x000fe2000c101924 */
[C---:B------:R-:W-:Y:S02]  /*6cc0*/  ISETP.GT.AND P5, PT, R18.reuse, 0x30, PT ;  /* 0x000000301200780c */ /* 0x040fe40003fa4270 */
        /* <DEDUP_REMOVED lines=23> */
[----:B------:R-:W-:-:S03]  /*6e40*/  ISETP.GT.AND P5, PT, R18, 0x40, PT ;  /* 0x000000401200780c */ /* 0x000fc60003fa4270 */
[----:B------:R1:W-:Y:S01]  /*6e50*/  @P2 STG.E desc[UR36][R2.64+0xe0], R9 ;  /* 0x0000e00902002986 */ /* 0x0003e2000c101924 */
[----:B------:R-:W-:-:S03]  /*6e60*/  ISETP.GT.AND P3, PT, R0, RZ, P5 ;  /* 0x000000ff0000720c */ /* 0x000fc60002f64270 */
[----:B------:R-:W-:Y:S01]  /*6e70*/  @P1 STG.E desc[UR36][R2.64+0xe4], R53 ;  /* 0x0000e43502001986 */ /* 0x000fe2000c101924 */
[----:B------:R-:W-:Y:S01]  /*6e80*/  ISETP.GT.AND P1, PT, R18, 0x41, PT ;  /* 0x000000411200780c */ /* 0x000fe20003f24270 */
[----:B0-----:R-:W-:-:S03]  /*6e90*/  FMUL R7, R54, R88 ;  /* 0x0000005836077220 */ /* 0x001fc60000400000 */
[----:B------:R-:W-:Y:S02]  /*6ea0*/  ISETP.GT.AND P2, PT, R0, RZ, P1 ;  /* 0x000000ff0000720c */ /* 0x000fe40000f44270 */
[----:B------:R0:W-:Y:S01]  /*6eb0*/  @P0 STG.E desc[UR36][R4.64+0xe0], R7 ;  /* 0x0000e00704000986 */ /* 0x0001e2000c101924 */
[-C--:B-1----:R-:W-:Y:S01]  /*6ec0*/  FMUL R9, R56, R88.reuse ;  /* 0x0000005838097220 */ /* 0x082fe20000400000 */
[C---:B------:R-:W-:Y:S02]  /*6ed0*/  ISETP.GT.AND P0, PT, R0.reuse, 0x8, P5 ;  /* 0x000000080000780c */ /* 0x040fe40002f04270 */
[----:B------:R-:W-:Y:S01]  /*6ee0*/  @P4 STG.E desc[UR36][R4.64+0xe4], R55 ;  /* 0x0000e43704004986 */ /* 0x000fe2000c101924 */
[----:B------:R-:W-:Y:S02]  /*6ef0*/  ISETP.GT.AND P1, PT, R0, 0x8, P1 ;  /* 0x000000080000780c */ /* 0x000fe40000f24270 */
[----:B------:R-:W-:Y:S01]  /*6f00*/  ISETP.GT.AND P5, PT, R18, 0x48, PT ;  /* 0x000000481200780c */ /* 0x000fe20003fa4270 */
[----:B------:R1:W-:Y:S03]  /*6f10*/  @P3 STG.E desc[UR36][R2.64+0x100], R9 ;  /* 0x0001000902003986 */ /* 0x0003e6000c101924 */
[----:B------:R-:W-:Y:S01]  /*6f20*/  ISETP.GT.AND P4, PT, R0, RZ, P5 ;  /* 0x000000ff0000720c */ /* 0x000fe20002f84270 */
[----:B------:R-:W-:Y:S01]  /*6f30*/  @P2 STG.E desc[UR36][R2.64+0x104], R57 ;  /* 0x0001043902002986 */ /* 0x000fe2000c101924 */
[----:B------:R-:W-:Y:S01]  /*6f40*/  ISETP.GT.AND P2, PT, R18, 0x49, PT ;  /* 0x000000491200780c */ /* 0x000fe20003f44270 */
[----:B0-----:R-:W-:-:S03]  /*6f50*/  FMUL R7, R58, R88 ;  /* 0x000000583a077220 */ /* 0x001fc60000400000 */
[----:B------:R-:W-:Y:S02]  /*6f60*/  ISETP.GT.AND P3, PT, R0, RZ, P2 ;  /* 0x000000ff0000720c */ /* 0x000fe40001764270 */
[----:B------:R0:W-:Y:S01]  /*6f70*/  @P0 STG.E desc[UR36][R4.64+0x100], R7 ;  /* 0x0001000704000986 */ /* 0x0001e2000c101924 */
[----:B-1----:R-:W-:Y:S01]  /*6f80*/  FMUL R9, R60, R88 ;  /* 0x000000583c097220 */ /* 0x002fe20000400000 */
[C---:B------:R-:W-:Y:S02]  /*6f90*/  ISETP.GT.AND P2, PT, R0.reuse, 0x8, P2 ;  /* 0x000000080000780c */ /* 0x040fe40001744270 */
[----:B------:R-:W-:Y:S01]  /*6fa0*/  @P1 STG.E desc[UR36][R4.64+0x104], R59 ;  /* 0x0001043b04001986 */ /* 0x000fe2000c101924 */
[----:B------:R-:W-:Y:S02]  /*6fb0*/  ISETP.GT.AND P1, PT, R0, 0x8, P5 ;  /* 0x000000080000780c */ /* 0x000fe40002f24270 */
[C---:B------:R-:W-:Y:S01]  /*6fc0*/  ISETP.GT.AND P5, PT, R18.reuse, 0x50, PT ;  /* 0x000000501200780c */ /* 0x040fe20003fa4270 */
[----:B------:R1:W-:Y:S01]  /*6fd0*/  @P4 STG.E desc[UR36][R2.64+0x120], R9 ;  /* 0x0001200902004986 */ /* 0x0003e2000c101924 */
[----:B------:R-:W-:-:S03]  /*6fe0*/  ISETP.GT.AND P0, PT, R18, 0x51, PT ;  /* 0x000000511200780c */ /* 0x000fc60003f04270 */
[----:B------:R-:W-:Y:S01]  /*6ff0*/  @P3 STG.E desc[UR36][R2.64+0x124], R61 ;  /* 0x0001243d02003986 */ /* 0x000fe2000c101924 */
[----:B------:R-:W-:Y:S01]  /*7000*/  ISETP.GT.AND P3, PT, R0, RZ, P5 ;  /* 0x000000ff0000720c */ /* 0x000fe20002f64270 */
[-C--:B0-----:R-:W-:Y:S01]  /*7010*/  FMUL R7, R62, R88.reuse ;  /* 0x000000583e077220 */ /* 0x081fe20000400000 */
[C---:B------:R-:W-:Y:S02]  /*7020*/  ISETP.GT.AND P4, PT, R0.reuse, RZ, P0 ;  /* 0x000000ff0000720c */ /* 0x040fe40000784270 */
[----:B------:R-:W-:Y:S02]  /*7030*/  ISETP.GT.AND P0, PT, R0, 0x8, P0 ;  /* 0x000000080000780c */ /* 0x000fe40000704270 */
[----:B------:R0:W-:Y:S01]  /*7040*/  @P1 STG.E desc[UR36][R4.64+0x120], R7 ;  /* 0x0001200704001986 */ /* 0x0001e2000c101924 */
[----:B-1----:R-:W-:Y:S01]  /*7050*/  FMUL R9, R64, R88 ;  /* 0x0000005840097220 */ /* 0x002fe20000400000 */
[----:B------:R-:W-:Y:S02]  /*7060*/  ISETP.GT.AND P1, PT, R0, 0x8, P5 ;  /* 0x000000080000780c */ /* 0x000fe40002f24270 */
[----:B------:R-:W-:Y:S01]  /*7070*/  @P2 STG.E desc[UR36][R4.64+0x124], R63 ;  /* 0x0001243f04002986 */ /* 0x000fe2000c101924 */
[----:B------:R-:W-:-:S03]  /*7080*/  ISETP.GT.AND P2, PT, R18, 0x58, PT ;  /* 0x000000581200780c */ /* 0x000fc60003f44270 */
[----:B------:R1:W-:Y:S01]  /*7090*/  @P3 STG.E desc[UR36][R2.64+0x140], R9 ;  /* 0x0001400902003986 */ /* 0x0003e2000c101924 */
[----:B------:R-:W-:Y:S02]  /*70a0*/  ISETP.GT.AND P3, PT, R18, 0x59, PT ;  /* 0x000000591200780c */ /* 0x000fe40003f64270 */
[C---:B------:R-:W-:Y:S01]  /*70b0*/  ISETP.GT.AND P5, PT, R0.reuse, RZ, P2 ;  /* 0x000000ff0000720c */ /* 0x040fe200017a4270 */
[----:B------:R-:W-:Y:S01]  /*70c0*/  @P4 STG.E desc[UR36][R2.64+0x144], R65 ;  /* 0x0001444102004986 */ /* 0x000fe2000c101924 */
[----:B------:R-:W-:Y:S01]  /*70d0*/  ISETP.GT.AND P4, PT, R0, RZ, P3 ;  /* 0x000000ff0000720c */ /* 0x000fe20001f84270 */
[-C--:B0-----:R-:W-:Y:S01]  /*70e0*/  FMUL R7, R66, R88.reuse ;  /* 0x0000005842077220 */ /* 0x081fe20000400000 */
[C---:B------:R-:W-:Y:S02]  /*70f0*/  ISETP.GT.AND P2, PT, R0.reuse, 0x8, P2 ;  /* 0x000000080000780c */ /* 0x040fe40001744270 */
[----:B------:R-:W-:Y:S02]  /*7100*/  ISETP.GT.AND P3, PT, R0, 0x8, P3 ;  /* 0x000000080000780c */ /* 0x000fe40001f64270 */
[----:B------:R0:W-:Y:S01]  /*7110*/  @P1 STG.E desc[UR36][R4.64+0x140], R7 ;  /* 0x0001400704001986 */ /* 0x0001e2000c101924 */
[----:B-1----:R-:W-:Y:S01]  /*7120*/  FMUL R9, R68, R88 ;  /* 0x0000005844097220 */ /* 0x002fe20000400000 */
[----:B------:R-:W-:-:S02]  /*7130*/  ISETP.GT.AND P1, PT, R18, 0x61, PT ;  /* 0x000000611200780c */ /* 0x000fc40003f24270 */
[----:B------:R-:W-:Y:S01]  /*7140*/  @P0 STG.E desc[UR36][R4.64+0x144], R67 ;  /* 0x0001444304000986 */ /* 0x000fe2000c101924 */
[----:B------:R-:W-:-:S03]  /*7150*/  ISETP.GT.AND P0, PT, R18, 0x60, PT ;  /* 0x000000601200780c */ /* 0x000fc60003f04270 */
[----:B------:R1:W-:Y:S01]  /*7160*/  @P5 STG.E desc[UR36][R2.64+0x160], R9 ;  /* 0x0001600902005986 */ /* 0x0003e2000c101924 */
[C---:B------:R-:W-:Y:S02]  /*7170*/  ISETP.GT.AND P5, PT, R0.reuse, RZ, P0 ;  /* 0x000000ff0000720c */ /* 0x040fe400007a4270 */
[C---:B------:R-:W-:Y:S01]  /*7180*/  ISETP.GT.AND P0, PT, R0.reuse, 0x8, P0 ;  /* 0x000000080000780c */ /* 0x040fe20000704270 */
[----:B------:R-:W-:Y:S01]  /*7190*/  @P4 STG.E desc[UR36][R2.64+0x164], R69 ;  /* 0x0001644502004986 */ /* 0x000fe2000c101924 */
[----:B------:R-:W-:Y:S01]  /*71a0*/  ISETP.GT.AND P4, PT, R0, RZ, P1 ;  /* 0x000000ff0000720c */ /* 0x000fe20000f84270 */
[----:B0-----:R-:W-:Y:S01]  /*71b0*/  FMUL R7, R70, R88 ;  /* 0x0000005846077220 */ /* 0x001fe20000400000 */
[----:B------:R-:W-:-:S04]  /*71c0*/  ISETP.GT.AND P1, PT, R0, 0x8, P1 ;  /* 0x000000080000780c */ /* 0x000fc80000f24270 */
[----:B------:R0:W-:Y:S01]  /*71d0*/  @P2 STG.E desc[UR36][R4.64+0x160], R7 ;  /* 0x0001600704002986 */ /* 0x0001e2000c101924 */
[----:B-1----:R-:W-:Y:S01]  /*71e0*/  FMUL R9, R72, R88 ;  /* 0x0000005848097220 */ /* 0x002fe20000400000 */
[C---:B------:R-:W-:Y:S02]  /*71f0*/  ISETP.GT.AND P2, PT, R18.reuse, 0x68, PT ;  /* 0x000000681200780c */ /* 0x040fe40003f44270 */
        /* <DEDUP_REMOVED lines=33> */
[----:B------:R-:W-:Y:S01]  /*7410*/  @P0 STG.E desc[UR36][R4.64+0x1c0], R7 ;  /* 0x0001c00704000986 */ /* 0x000fe2000c101924 */
[----:B-1----:R-:W-:-:S03]  /*7420*/  FMUL R9, R84, R88 ;  /* 0x0000005854097220 */ /* 0x002fc60000400000 */
[----:B------:R-:W-:Y:S04]  /*7430*/  @P1 STG.E desc[UR36][R4.64+0x1c4], R83 ;  /* 0x0001c45304001986 */ /* 0x000fe8000c101924 */
[----:B------:R-:W-:Y:S04]  /*7440*/  @P4 STG.E desc[UR36][R2.64+0x1e0], R9 ;  /* 0x0001e00902004986 */ /* 0x000fe8000c101924 */
[----:B------:R0:W-:Y:S02]  /*7450*/  @P5 STG.E desc[UR36][R2.64+0x1e4], R85 ;  /* 0x0001e45502005986 */ /* 0x0001e4000c101924 */
[----:B0-----:R-:W-:-:S02]  /*7460*/  @P2 IMAD.MOV.U32 R2, RZ, RZ, R4 ;  /* 0x000000ffff022224 */ /* 0x001fc400078e0004 */
[----:B------:R-:W-:-:S05]  /*7470*/  @P2 IMAD.MOV.U32 R3, RZ, RZ, R5 ;  /* 0x000000ffff032224 */ /* 0x000fca00078e0005 */
[----:B------:R0:W-:Y:S04]  /*7480*/  @P2 STG.E desc[UR36][R2.64+0x1e0], R11 ;  /* 0x0001e00b02002986 */ /* 0x0001e8000c101924 */
[----:B------:R0:W-:Y:S02]  /*7490*/  @P3 STG.E desc[UR36][R4.64+0x1e4], R87 ;  /* 0x0001e45704003986 */ /* 0x0001e4000c101924 */
.L_x_168:
[----:B------:R-:W-:Y:S05]  /*74a0*/  BSYNC B0 ;  /* 0x0000000000007941 */ /* 0x000fea0003800000 */
.L_x_42:
[----:B0-----:R-:W-:Y:S01]  /*74b0*/  IMAD.U32 R2, RZ, RZ, UR54 ;  /* 0x00000036ff027e24 */ /* 0x001fe2000f8e00ff */
[----:B------:R-:W-:Y:S01]  /*74c0*/  ULDC.64 UR4, c[0x0][0x650] ;  /* 0x0001940000047ab9 */ /* 0x000fe20000000a00 */
[----:B------:R-:W-:Y:S01]  /*74d0*/  IMAD.U32 R3, RZ, RZ, UR55 ;  /* 0x00000037ff037e24 */ /* 0x000fe2000f8e00ff */
[----:B------:R0:W-:Y:S01]  /*74e0*/  SYNCS.ARRIVE.TRANS64.A1T0 RZ, [R99+UR46], RZ ;  /* 0x000000ff63ff79a7 */ /* 0x0001e2000810002e */
[----:B------:R-:W-:Y:S01]  /*74f0*/  PRMT R0, RZ, 0x7610, R0 ;  /* 0x00007610ff007816 */ /* 0x000fe20000000000 */
[----:B------:R-:W-:Y:S01]  /*7500*/  IMAD.MOV.U32 R18, RZ, RZ, -0x1 ;  /* 0xffffffffff127424 */ /* 0x000fe200078e00ff */
[----:B------:R-:W-:Y:S01]  /*7510*/  LEA R16, P0, R2, R16, 0x1 ;  /* 0x0000001002107211 */ /* 0x000fe200078008ff */
[----:B------:R-:W-:Y:S02]  /*7520*/  IMAD.MOV.U32 R2, RZ, RZ, -0x1 ;  /* 0xffffffffff027424 */ /* 0x000fe400078e00ff */
[----:B------:R-:W-:Y:S01]  /*7530*/  IMAD.MOV.U32 R19, RZ, RZ, -0x1 ;  /* 0xffffffffff137424 */ /* 0x000fe200078e00ff */
[----:B------:R-:W-:-:S02]  /*7540*/  IADD3.X R17, R17, UR49, RZ, P0, !PT ;  /* 0x0000003111117c10 */ /* 0x000fc400087fe4ff */
[----:B------:R-:W-:-:S04]  /*7550*/  ISETP.GE.U32.AND P0, PT, R16, UR4, PT ;  /* 0x0000000410007c0c */ /* 0x000fc8000bf06070 */
[----:B------:R-:W-:-:S13]  /*7560*/  ISETP.GE.U32.AND.EX P0, PT, R17, UR5, PT, P0 ;  /* 0x0000000511007c0c */ /* 0x000fda000bf06100 */
[----:B0-----:R-:W-:Y:S05]  /*7570*/  @P0 BRA `(.L_x_169) ;  /* 0x0000000400700947 */ /* 0x001fea0003800000 */
[----:B------:R-:W0:Y:S01]  /*7580*/  S2UR UR7, SR_CTAID.X ;  /* 0x00000000000779c3 */ /* 0x000e220000002500 */
[----:B------:R-:W-:Y:S01]  /*7590*/  ULDC.64 UR4, c[0x0][0x628] ;  /* 0x00018a0000047ab9 */ /* 0x000fe20000000a00 */
[----:B------:R-:W-:Y:S01]  /*75a0*/  ULDC UR6, c[0x0][0x150] ;  /* 0x0000540000067ab9 */ /* 0x000fe20000000800 */
[----:B------:R-:W-:Y:S01]  /*75b0*/  ISETP.NE.U32.AND P0, PT, RZ, UR4, PT ;  /* 0x00000004ff007c0c */ /* 0x000fe2000bf05070 */
[----:B------:R-:W-:Y:S01]  /*75c0*/  ULDC UR15, c[0x0][0x630] ;  /* 0x00018c00000f7ab9 */ /* 0x000fe20000000800 */
[C---:B------:R-:W-:Y:S02]  /*75d0*/  R2UR UR17, R16.reuse ;  /* 0x00000000101172ca */ /* 0x040fe400000e0000 */
[----:B------:R-:W-:Y:S01]  /*75e0*/  ISETP.NE.AND.EX P0, PT, RZ, UR5, PT, P0 ;  /* 0x00000005ff007c0c */ /* 0x000fe2000bf05300 */
[----:B------:R-:W1:Y:S01]  /*75f0*/  S2UR UR16, SR_CTAID.Y ;  /* 0x00000000001079c3 */ /* 0x000e620000002600 */
[----:B------:R-:W-:Y:S02]  /*7600*/  R2UR UR12, R16 ;  /* 0x00000000100c72ca */ /* 0x000fe400000e0000 */
[----:B------:R-:W-:-:S02]  /*7610*/  R2UR UR13, R17 ;  /* 0x00000000110d72ca */ /* 0x000fc400000e0000 */
[----:B0-----:R-:W-:-:S05]  /*7620*/  I2FP.F32.U32 R0, UR7 ;  /* 0x0000000700007c45 */ /* 0x001fca0008201000 */
[----:B------:R-:W-:Y:S01]  /*7630*/  FMUL R0, R0, UR6 ;  /* 0x0000000600007c20 */ /* 0x000fe20008400000 */
[----:B------:R-:W-:Y:S01]  /*7640*/  ULDC UR6, c[0x0][0x154] ;  /* 0x0000550000067ab9 */ /* 0x000fe20000000800 */
[----:B-1----:R-:W-:-:S04]  /*7650*/  I2FP.F32.U32 R2, UR16 ;  /* 0x0000001000027c45 */ /* 0x002fc80008201000 */
[----:B------:R-:W0:Y:S01]  /*7660*/  F2I.U32.TRUNC.NTZ R0, R0 ;  /* 0x0000000000007305 */ /* 0x000e22000020f000 */
[----:B------:R-:W-:Y:S01]  /*7670*/  FMUL R2, R2, UR6 ;  /* 0x0000000602027c20 */ /* 0x000fe20008400000 */
[----:B------:R-:W-:Y:S06]  /*7680*/  @!P0 BRA `(.L_x_170) ;  /* 0x0000000000308947 */ /* 0x000fec0003800000 */
        /* <DEDUP_REMOVED lines=12> */
.L_x_170:
[----:B------:R-:W-:Y:S01]  /*7750*/  USHF.R.U64 UR6, UR12, UR15, UR13 ;  /* 0x0000000f0c067299 */ /* 0x000fe2000800120d */
[----:B------:R-:W-:Y:S01]  /*7760*/  R2UR UR5, R17 ;  /* 0x00000000110572ca */ /* 0x000fe200000e0000 */
[----:B------:R-:W-:Y:S01]  /*7770*/  USHF.R.U32.HI UR4, URZ, UR15, UR13 ;  /* 0x0000000f3f047299 */ /* 0x000fe2000801160d */
[----:B------:R-:W1:Y:S01]  /*7780*/  F2I.U32.TRUNC.NTZ R2, R2 ;  /* 0x0000000200027305 */ /* 0x000e62000020f000 */
[----:B------:R-:W-:Y:S01]  /*7790*/  UIADD3 UR9, UP0, URZ, -UR6, URZ ;  /* 0x800000063f097290 */ /* 0x000fe2000ff1e03f */
[----:B------:R-:W-:Y:S01]  /*77a0*/  ULDC.64 UR10, c[0x0][0x620] ;  /* 0x00018800000a7ab9 */ /* 0x000fe20000000a00 */
[----:B------:R-:W-:Y:S02]  /*77b0*/  ULDC UR14, c[0x0][0x608] ;  /* 0x00018200000e7ab9 */ /* 0x000fe40000000800 */
[----:B------:R-:W-:Y:S01]  /*77c0*/  UIADD3.X UR4, URZ, ~UR4, URZ, UP0, !UPT ;  /* 0x800000043f047290 */ /* 0x000fe200087fe43f */
[----:B------:R-:W-:Y:S01]  /*77d0*/  ULDC UR15, c[0x0][0x658] ;  /* 0x00019600000f7ab9 */ /* 0x000fe20000000800 */
[----:B------:R-:W-:-:S02]  /*77e0*/  ULDC UR12, c[0x0][0x144] ;  /* 0x00005100000c7ab9 */ /* 0x000fc40000000800 */
[----:B------:R-:W-:Y:S01]  /*77f0*/  UIMAD UR8, UR4, UR10, URZ ;  /* 0x0000000a040872a4 */ /* 0x000fe2000f8e023f */
[----:B------:R-:W-:Y:S02]  /*7800*/  ULDC UR22, c[0x0][0x148] ;  /* 0x0000520000167ab9 */ /* 0x000fe40000000800 */
[----:B------:R-:W-:Y:S01]  /*7810*/  UMOV UR4, UR17 ;  /* 0x0000001100047c82 */ /* 0x000fe20008000000 */
[----:B------:R-:W-:Y:S02]  /*7820*/  UIMAD UR8, UR9, UR11, UR8 ;  /* 0x0000000b090872a4 */ /* 0x000fe4000f8e0208 */
[----:B------:R-:W-:Y:S01]  /*7830*/  UIMAD.WIDE.U32 UR4, UR9, UR10, UR4 ;  /* 0x0000000a090472a5 */ /* 0x000fe2000f8e0004 */
[----:B0-----:R-:W-:Y:S01]  /*7840*/  R2UR UR9, R0 ;  /* 0x00000000000972ca */ /* 0x001fe200000e0000 */
[----:B------:R-:W-:Y:S01]  /*7850*/  ULDC UR20, c[0x0][0x648] ;  /* 0x0001920000147ab9 */ /* 0x000fe20000000800 */
[----:B-1----:R-:W-:Y:S01]  /*7860*/  R2UR UR13, R2 ;  /* 0x00000000020d72ca */ /* 0x002fe200000e0000 */
[----:B------:R-:W-:Y:S01]  /*7870*/  UIADD3 UR8, UR5, UR8, URZ ;  /* 0x0000000805087290 */ /* 0x000fe2000fffe03f */
[----:B------:R-:W-:-:S02]  /*7880*/  ULDC UR21, c[0x0][0x638] ;  /* 0x00018e0000157ab9 */ /* 0x000fc40000000800 */
[----:B------:R-:W-:Y:S02]  /*7890*/  ULDC UR5, c[0x0][0x618] ;  /* 0x0001860000057ab9 */ /* 0x000fe40000000800 */
[----:B------:R-:W-:Y:S02]  /*78a0*/  USHF.R.U64 UR10, UR4, UR5, UR8 ;  /* 0x00000005040a7299 */ /* 0x000fe40008001208 */
[----:B------:R-:W-:-:S03]  /*78b0*/  USHF.R.U32.HI UR8, URZ, UR5, UR8 ;  /* 0x000000053f087299 */ /* 0x000fc60008011608 */
[----:B------:R-:W-:Y:S01]  /*78c0*/  ULDC.64 UR4, c[0x0][0x640] ;  /* 0x0001900000047ab9 */ /* 0x000fe20000000a00 */
[----:B------:R-:W-:Y:S01]  /*78d0*/  USHF.R.U64 UR11, UR10, UR14, UR8 ;  /* 0x0000000e0a0b7299 */ /* 0x000fe20008001208 */
[----:B------:R-:W-:Y:S01]  /*78e0*/  ISETP.NE.U32.AND P0, PT, RZ, UR4, PT ;  /* 0x00000004ff007c0c */ /* 0x000fe2000bf05070 */
[----:B------:R-:W-:Y:S02]  /*78f0*/  USHF.R.U32.HI UR8, URZ, UR14, UR8 ;  /* 0x0000000e3f087299 */ /* 0x000fe40008011608 */
[----:B------:R-:W-:Y:S01]  /*7900*/  UIADD3 UR9, -UR9, URZ, URZ ;  /* 0x0000003f09097290 */ /* 0x000fe2000fffe13f */
[----:B------:R-:W-:Y:S01]  /*7910*/  ISETP.NE.AND.EX P0, PT, RZ, UR5, PT, P0 ;  /* 0x00000005ff007c0c */ /* 0x000fe2000bf05300 */
[----:B------:R-:W-:Y:S02]  /*7920*/  USHF.R.U64 UR17, UR11, UR15, UR8 ;  /* 0x0000000f0b117299 */ /* 0x000fe40008001208 */
[----:B------:R-:W-:Y:S02]  /*7930*/  UIADD3 UR18, -UR13, URZ, URZ ;  /* 0x0000003f0d127290 */ /* 0x000fe4000fffe13f */
[----:B------:R-:W-:-:S02]  /*7940*/  USHF.R.U32.HI UR15, URZ, UR15, UR8 ;  /* 0x0000000f3f0f7299 */ /* 0x000fc40008011608 */
[----:B------:R-:W-:Y:S01]  /*7950*/  UIMAD UR19, UR12, UR9, UR7 ;  /* 0x000000090c1372a4 */ /* 0x000fe2000f8e0207 */
[----:B------:R-:W-:-:S05]  /*7960*/  UMOV UR14, UR17 ;  /* 0x00000011000e7c82 */ /* 0x000fca0008000000 */
[----:B------:R-:W-:Y:S06]  /*7970*/  @!P0 BRA `(.L_x_171) ;  /* 0x0000000000288947 */ /* 0x000fec0003800000 */
        /* <DEDUP_REMOVED lines=10> */
.L_x_171:
        /* <DEDUP_REMOVED lines=9> */
[----:B------:R-:W-:Y:S01]  /*7ab0*/  UIMAD UR5, UR7, UR21, UR17 ;  /* 0x00000015070572a4 */ /* 0x000fe2000f8e0211 */
[----:B------:R-:W-:Y:S02]  /*7ac0*/  ULDC UR8, c[0x0][0x600] ;  /* 0x0001800000087ab9 */ /* 0x000fe40000000800 */
[----:B------:R-:W-:Y:S01]  /*7ad0*/  ULDC UR7, c[0x0][0x610] ;  /* 0x0001840000077ab9 */ /* 0x000fe20000000800 */
[----:B------:R-:W-:Y:S02]  /*7ae0*/  UIMAD UR5, UR5, UR8, UR10 ;  /* 0x00000008050572a4 */ /* 0x000fe4000f8e020a */
[----:B------:R-:W-:-:S04]  /*7af0*/  UIMAD UR4, UR4, UR7, UR19 ;  /* 0x00000007040472a4 */ /* 0x000fc8000f8e0213 */
[----:B------:R-:W-:Y:S02]  /*7b00*/  USEL UR7, UR5, UR4, !UP0 ;  /* 0x0000000405077287 */ /* 0x000fe4000c000000 */
[----:B------:R-:W-:-:S04]  /*7b10*/  USEL UR4, UR4, UR5, !UP0 ;  /* 0x0000000504047287 */ /* 0x000fc8000c000000 */
[----:B------:R-:W-:Y:S02]  /*7b20*/  IMAD.U32 R2, RZ, RZ, UR7 ;  /* 0x00000007ff027e24 */ /* 0x000fe4000f8e00ff */
[----:B------:R-:W-:-:S07]  /*7b30*/  IMAD.U32 R18, RZ, RZ, UR4 ;  /* 0x00000004ff127e24 */ /* 0x000fce000f8e00ff */
.L_x_169:
[----:B------:R-:W-:Y:S01]  /*7b40*/  ULEA UR5, UR39, UR44, 0x1 ;  /* 0x0000002c27057291 */ /* 0x000fe2000f8e083f */
[----:B------:R-:W-:Y:S01]  /*7b50*/  LOP3.LUT P0, RZ, R0, 0xff, RZ, 0xc0, !PT ;  /* 0x000000ff00ff7812 */ /* 0x000fe2000780c0ff */
[----:B------:R-:W-:Y:S01]  /*7b60*/  ULOP3.LUT UR44, UR44, 0x1, URZ, 0xc0, !UPT ;  /* 0x000000012c2c7892 */ /* 0x000fe2000f8ec03f */
[----:B------:R-:W-:Y:S01]  /*7b70*/  LOP3.LUT R101, R101, 0x1, RZ, 0x3c, !PT ;  /* 0x0000000165657812 */ /* 0x000fe200078e3cff */
[----:B------:R-:W-:Y:S02]  /*7b80*/  USHF.R.U32.HI UR4, URZ, 0x1, UR5 ;  /* 0x000000013f047899 */ /* 0x000fe40008011605 */
[----:B------:R-:W-:Y:S02]  /*7b90*/  UISETP.GT.U32.AND UP0, UPT, UR5, 0x1, UPT ;  /* 0x000000010500788c */ /* 0x000fe4000bf04070 */
[----:B------:R-:W-:Y:S02]  /*7ba0*/  ULOP3.LUT UR4, UR4, 0x1, URZ, 0xc0, !UPT ;  /* 0x0000000104047892 */ /* 0x000fe4000f8ec03f */
[----:B------:R-:W-:-:S02]  /*7bb0*/  UISETP.LT.U32.AND UP0, UPT, UR42, 0xff, UP0 ;  /* 0x000000ff2a00788c */ /* 0x000fc40008701070 */
[----:B------:R-:W-:Y:S02]  /*7bc0*/  UISETP.NE.U32.AND UP1, UPT, UR4, 0x1, UPT ;  /* 0x000000010400788c */ /* 0x000fe4000bf25070 */
[----:B------:R-:W-:Y:S02]  /*7bd0*/  USEL UR5, URZ, 0x1, !UP0 ;  /* 0x000000013f057887 */ /* 0x000fe4000c000000 */
[----:B------:R-:W-:-:S04]  /*7be0*/  UISETP.GT.U32.AND UP1, UPT, UR42, 0xfe, !UP1 ;  /* 0x000000fe2a00788c */ /* 0x000fc8000cf24070 */
[----:B------:R-:W-:-:S04]  /*7bf0*/  USEL UR4, URZ, 0x1, !UP1 ;  /* 0x000000013f047887 */ /* 0x000fc8000c800000 */
[----:B------:R-:W-:Y:S01]  /*7c00*/  ULOP3.LUT UR47, UR4, UR47, UR5, 0x96, !UPT ;  /* 0x0000002f042f7292 */ /* 0x000fe2000f8e9605 */
[----:B------:R-:W-:Y:S11]  /*7c10*/  @P0 BRA `(.L_x_172) ;  /* 0xffffff98009c0947 */ /* 0x000ff6000383ffff */
[----:B------:R-:W-:Y:S05]  /*7c20*/  EXIT ;  /* 0x000000000000794d */ /* 0x000fea0003800000 */
.L_x_12:
[----:B------:R-:W-:-:S08]  /*7c30*/  ISETP.NE.AND P0, PT, RZ, UR8, PT ;  /* 0x00000008ff007c0c */ /* 0x000fd0000bf05270 */
[----:B------:R-:W0:-:S00]  /*7c40*/  USETMAXREG.DEALLOC.CTAPOOL 0x28 ;  /* 0x00000028000079c8 */ /* 0x000e0000080e0500 */
[----:B------:R-:W-:Y:S05]  /*7c50*/  @P0 EXIT ;  /* 0x000000000000094d */ /* 0x000fea0003800000 */
[----:B0-----:R-:W-:Y:S01]  /*7c60*/  LOP3.LUT P0, RZ, R3, 0xff, RZ, 0xc0, !PT ;  /* 0x000000ff03ff7812 */ /* 0x001fe2000780c0ff */
[----:B------:R-:W-:Y:S02]  /*7c70*/  IMAD.MOV.U32 R24, RZ, RZ, 0x1 ;  /* 0x00000001ff187424 */ /* 0x000fe400078e00ff */
[----:B------:R-:W-:-:S10]  /*7c80*/  IMAD.MOV.U32 R25, RZ, RZ, RZ ;  /* 0x000000ffff197224 */ /* 0x000fd400078e00ff */
[----:B------:R-:W-:Y:S05]  /*7c90*/  @!P0 BRA `(.L_x_173) ;  /* 0x0000001000e08947 */ /* 0x000fea0003800000 */
[----:B------:R-:W-:Y:S01]  /*7ca0*/  ULDC UR4, c[0x0][0x600] ;  /* 0x0001800000047ab9 */ /* 0x000fe20000000800 */
[----:B------:R-:W-:Y:S01]  /*7cb0*/  LOP3.LUT P0, RZ, R0, 0x1f, RZ, 0xc0, !PT ;  /* 0x0000001f00ff7812 */ /* 0x000fe2000780c0ff */
[----:B------:R-:W-:Y:S01]  /*7cc0*/  UIADD3 UR7, UR39, 0x1, URZ ;  /* 0x0000000127077890 */ /* 0x000fe2000fffe03f */
[C---:B------:R-:W-:Y:S01]  /*7cd0*/  ISETP.NE.AND P1, PT, R23.reuse, RZ, PT ;  /* 0x000000ff1700720c */ /* 0x040fe20003f25270 */
[----:B------:R-:W-:Y:S01]  /*7ce0*/  UIADD3 UR4, UR4, -0x1, URZ ;  /* 0xffffffff04047890 */ /* 0x000fe2000fffe03f */
[----:B------:R-:W-:Y:S01]  /*7cf0*/  ISETP.NE.OR P0, PT, R23, RZ, !P0 ;  /* 0x000000ff1700720c */ /* 0x000fe20004705670 */
[----:B------:R-:W-:Y:S01]  /*7d00*/  ULDC UR53, c[0x0][0x658] ;  /* 0x0001960000357ab9 */ /* 0x000fe20000000800 */
[----:B------:R-:W-:Y:S01]  /*7d10*/  UMOV UR5, 0xffffffff ;  /* 0xffffffff00057882 */ /* 0x000fe20000000000 */
[----:B------:R-:W-:Y:S01]  /*7d20*/  BSSY B7, `(.L_x_173) ;  /* 0x000012f000077945 */ /* 0x000fe20003800000 */
[----:B------:R-:W-:Y:S01]  /*7d30*/  USHF.L.U32 UR5, UR5, UR53, URZ ;  /* 0x0000003505057299 */ /* 0x000fe2000800063f */
[----:B------:R-:W-:Y:S01]  /*7d40*/  IMAD.U32 R26, RZ, RZ, UR7 ;  /* 0x00000007ff1a7e24 */ /* 0x000fe2000f8e00ff */
[----:B------:R-:W-:Y:S01]  /*7d50*/  P2R R0, PR, RZ, 0x2 ;  /* 0x00000002ff007803 */ /* 0x000fe20000000000 */
[----:B------:R-:W-:Y:S01]  /*7d60*/  IMAD.U32 R27, RZ, RZ, UR4 ;  /* 0x00000004ff1b7e24 */ /* 0x000fe2000f8e00ff */
[----:B------:R-:W-:Y:S01]  /*7d70*/  P2R R30, PR, RZ, 0x1 ;  /* 0x00000001ff1e7803 */ /* 0x000fe20000000000 */
[----:B------:R-:W-:Y:S01]  /*7d80*/  IMAD.MOV.U32 R28, RZ, RZ, 0x1 ;  /* 0x00000001ff1c7424 */ /* 0x000fe200078e00ff */
[----:B------:R-:W-:Y:S01]  /*7d90*/  UMOV UR6, 0x1 ;  /* 0x0000000100067882 */ /* 0x000fe20000000000 */
[----:B------:R-:W-:Y:S01]  /*7da0*/  IMAD.MOV.U32 R24, RZ, RZ, 0x1 ;  /* 0x00000001ff187424 */ /* 0x000fe200078e00ff */
[----:B------:R-:W-:Y:S01]  /*7db0*/  ULOP3.LUT UR37, UR38, 0x2, URZ, 0xfc, !UPT ;  /* 0x0000000226257892 */ /* 0x000fe2000f8efc3f */
[----:B------:R-:W-:Y:S01]  /*7dc0*/  IMAD.MOV.U32 R25, RZ, RZ, RZ ;  /* 0x000000ffff197224 */ /* 0x000fe200078e00ff */
[----:B------:R-:W-:-:S02]  /*7dd0*/  USHF.L.U32 UR53, UR6, UR53, URZ ;  /* 0x0000003506357299 */ /* 0x000fc4000800063f */
[----:B------:R-:W-:Y:S01]  /*7de0*/  ULOP3.LUT UR61, URZ, UR5, URZ, 0x33, !UPT ;  /* 0x000000053f3d7292 */ /* 0x000fe2000f8e333f */
[----:B------:R-:W-:-:S11]  /*7df0*/  ULDC.64 UR46, c[0x0][0x198] ;  /* 0x00006600002e7ab9 */ /* 0x000fd60000000a00 */
.L_x_187:
[----:B------:R-:W-:-:S03]  /*7e00*/  UMOV UR4, 0xffffffff ;  /* 0xffffffff00047882 */ /* 0x000fc60000000000 */
[----:B------:R-:W-:Y:S05]  /*7e10*/  BRA.DIV UR4, `(.L_x_174) ;  /* 0x00000016047c7947 */ /* 0x000fea000b800000 */
[----:B------:R-:W-:-:S13]  /*7e20*/  ELECT P6, URZ, PT ;  /* 0x00000000003f782f */ /* 0x000fda00038c0000 */
.L_x_200:
[----:B------:R-:W-:Y:S04]  /*7e30*/  BSSY B6, `(.L_x_175) ;  /* 0x00000a6000067945 */ /* 0x000fe80003800000 */
[----:B------:R-:W-:Y:S05]  /*7e40*/  @!P6 BRA `(.L_x_176) ;  /* 0x000000080090e947 */ /* 0x000fea0003800000 */
[----:B------:R-:W0:Y:S01]  /*7e50*/  S2R R0, SR_CgaCtaId ;  /* 0x0000000000007919 */ /* 0x000e220000008800 */
[----:B------:R-:W-:-:S04]  /*7e60*/  MOV R29, 0x400 ;  /* 0x00000400001d7802 */ /* 0x000fc80000000f00 */
[----:B0-----:R-:W-:-:S05]  /*7e70*/  LEA R29, R0, R29, 0x18 ;  /* 0x0000001d001d7211 */ /* 0x001fca00078ec0ff */
[----:B------:R-:W-:-:S05]  /*7e80*/  VIADD R0, R29, 0x800 ;  /* 0x000008001d007836 */ /* 0x000fca0000000000 */
[----:B------:R-:W-:-:S13]  /*7e90*/  LOP3.LUT P0, RZ, R0, 0x9f, RZ, 0xc0, !PT ;  /* 0x0000009f00ff7812 */ /* 0x000fda000780c0ff */
[----:B------:R-:W-:Y:S05]  /*7ea0*/  @!P0 BRA `(.L_x_177) ;  /* 0x0000000000408947 */ /* 0x000fea0003800000 */
[----:B------:R-:W-:Y:S01]  /*7eb0*/  MOV R14, 0x0 ;  /* 0x00000000000e7802 */ /* 0x000fe20000000f00 */
[----:B------:R-:W-:Y:S01]  /*7ec0*/  ULDC.64 UR4, c[0x4][0x70] ;  /* 0x01001c0000047ab9 */ /* 0x000fe20000000a00 */
[----:B------:R-:W-:Y:S01]  /*7ed0*/  ULDC.64 UR6, c[0x4][0x8] ;  /* 0x0100020000067ab9 */ /* 0x000fe20000000a00 */
[----:B------:R-:W-:Y:S02]  /*7ee0*/  IMAD.U32 R4, RZ, RZ, UR4 ;  /* 0x00000004ff047e24 */ /* 0x000fe4000f8e00ff */
[----:B------:R-:W-:Y:S01]  /*7ef0*/  IMAD.U32 R5, RZ, RZ, UR5 ;  /* 0x00000005ff057e24 */ /* 0x000fe2000f8e00ff */
[----:B------:R-:W0:Y:S01]  /*7f00*/  LDC.64 R14, c[0x4][R14] ;  /* 0x010000000e0e7b82 */ /* 0x000e220000000a00 */
[----:B------:R-:W-:Y:S01]  /*7f10*/  ULDC.64 UR4, c[0x4][0x78] ;  /* 0x01001e0000047ab9 */ /* 0x000fe20000000a00 */
[----:B------:R-:W-:Y:S02]  /*7f20*/  IMAD.U32 R10, RZ, RZ, UR6 ;  /* 0x00000006ff0a7e24 */ /* 0x000fe4000f8e00ff */
[----:B------:R-:W-:-:S02]  /*7f30*/  IMAD.U32 R6, RZ, RZ, UR4 ;  /* 0x00000004ff067e24 */ /* 0x000fc4000f8e00ff */
[----:B------:R-:W-:Y:S02]  /*7f40*/  IMAD.U32 R7, RZ, RZ, UR5 ;  /* 0x00000005ff077e24 */ /* 0x000fe4000f8e00ff */
[----:B------:R-:W-:Y:S02]  /*7f50*/  IMAD.U32 R11, RZ, RZ, UR7 ;  /* 0x00000007ff0b7e24 */ /* 0x000fe4000f8e00ff */
[----:B------:R-:W-:Y:S02]  /*7f60*/  IMAD.MOV.U32 R8, RZ, RZ, 0x70 ;  /* 0x00000070ff087424 */ /* 0x000fe400078e00ff */
[----:B------:R-:W-:Y:S02]  /*7f70*/  IMAD.MOV.U32 R12, RZ, RZ, 0x1 ;  /* 0x00000001ff0c7424 */ /* 0x000fe400078e00ff */
[----:B------:R-:W-:-:S07]  /*7f80*/  IMAD.MOV.U32 R13, RZ, RZ, RZ ;  /* 0x000000ffff0d7224 */ /* 0x000fce00078e00ff */
[----:B------:R-:W-:-:S07]  /*7f90*/  LEPC R20, `(.L_x_177) ;  /* 0x000000001014794e */ /* 0x000fce0000000000 */
[----:B0----5:R-:W-:Y:S05]  /*7fa0*/  CALL.ABS.NOINC R14 ;  /* 0x000000000e007343 */ /* 0x021fea0003c00000 */
.L_x_177:
        /* <DEDUP_REMOVED lines=19> */
.L_x_178:
[----:B------:R-:W0:Y:S02]  /*80e0*/  LDC R0, c[0x0][0x28c] ;  /* 0x0000a300ff007b82 */ /* 0x000e240000000800 */
[----:B0-----:R-:W-:-:S13]  /*80f0*/  ISETP.GE.AND P0, PT, R0, 0x1, PT ;  /* 0x000000010000780c */ /* 0x001fda0003f06270 */
[----:B------:R-:W-:Y:S05]  /*8100*/  @!P0 BRA `(.L_x_176) ;  /* 0x0000000400e08947 */ /* 0x000fea0003800000 */
[----:B------:R-:W-:Y:S01]  /*8110*/  UIADD3 UR4, UR39, 0x1, URZ ;  /* 0x0000000127047890 */ /* 0x000fe2000fffe03f */
[----:B------:R-:W-:Y:S02]  /*8120*/  IMAD.SHL.U32 R18, R18, 0x40, RZ ;  /* 0x0000004012127824 */ /* 0x000fe400078e00ff */
[----:B------:R-:W-:Y:S02]  /*8130*/  IMAD.SHL.U32 R5, R2, 0x80, RZ ;  /* 0x0000008002057824 */ /* 0x000fe400078e00ff */
[----:B------:R-:W-:Y:S02]  /*8140*/  IMAD.MOV.U32 R9, RZ, RZ, RZ ;  /* 0x000000ffff097224 */ /* 0x000fe400078e00ff */
[----:B------:R-:W-:Y:S02]  /*8150*/  IMAD.U32 R10, RZ, RZ, UR4 ;  /* 0x00000004ff0a7e24 */ /* 0x000fe4000f8e00ff */
[----:B------:R-:W-:Y:S02]  /*8160*/  IMAD.MOV.U32 R0, RZ, RZ, R24 ;  /* 0x000000ffff007224 */ /* 0x000fe400078e0018 */
[----:B------:R-:W-:-:S02]  /*8170*/  IMAD.MOV.U32 R2, RZ, RZ, R25 ;  /* 0x000000ffff027224 */ /* 0x000fc400078e0019 */
[C---:B------:R-:W-:Y:S02]  /*8180*/  VIADD R11, R18.reuse, 0x8 ;  /* 0x00000008120b7836 */ /* 0x040fe40000000000 */
[C---:B------:R-:W-:Y:S02]  /*8190*/  VIADD R12, R18.reuse, 0x10 ;  /* 0x00000010120c7836 */ /* 0x040fe40000000000 */
[C---:B------:R-:W-:Y:S02]  /*81a0*/  VIADD R13, R18.reuse, 0x18 ;  /* 0x00000018120d7836 */ /* 0x040fe40000000000 */
[C---:B------:R-:W-:Y:S02]  /*81b0*/  VIADD R14, R18.reuse, 0x20 ;  /* 0x00000020120e7836 */ /* 0x040fe40000000000 */
[C---:B------:R-:W-:Y:S02]  /*81c0*/  VIADD R15, R18.reuse, 0x28 ;  /* 0x00000028120f7836 */ /* 0x040fe40000000000 */
[----:B------:R-:W-:-:S02]  /*81d0*/  VIADD R20, R18, 0x30 ;  /* 0x0000003012147836 */ /* 0x000fc40000000000 */
[----:B------:R-:W-:-:S07]  /*81e0*/  VIADD R21, R18, 0x38 ;  /* 0x0000003812157836 */ /* 0x000fce0000000000 */
.L_x_182:
[----:B------:R-:W-:Y:S01]  /*81f0*/  IMAD R6, R2, 0x8, R29 ;  /* 0x0000000802067824 */ /* 0x000fe200078e021d */
[----:B------:R-:W-:Y:S02]  /*8200*/  SHF.L.U32 R3, R0, 0x1f, RZ ;  /* 0x0000001f00037819 */ /* 0x000fe400000006ff */
[----:B------:R-:W-:Y:S02]  /*8210*/  ISETP.NE.AND P1, PT, R23, RZ, PT ;  /* 0x000000ff1700720c */ /* 0x000fe40003f25270 */
[----:B------:R-:W0:Y:S11]  /*8220*/  SYNCS.PHASECHK.TRANS64.TRYWAIT P0, [R6+URZ+0x10], R3 ;  /* 0x00001003060075a7 */ /* 0x000e36000800017f */
[----:B------:R-:W1:Y:S01]  /*8230*/  @!P1 LDC R4, c[0x0][0x500] ;  /* 0x00014000ff049b82 */ /* 0x000e620000000800 */
[----:B0-----:R-:W-:Y:S05]  /*8240*/  @!P0 BRA `(.L_x_179) ;  /* 0x0000001000908947 */ /* 0x001fea0003800000 */
.L_x_201:
[----:B------:R-:W-:Y:S01]  /*8250*/  ISETP.NE.AND P0, PT, R23, RZ, PT ;  /* 0x000000ff1700720c */ /* 0x000fe20003f05270 */
[----:B------:R-:W-:-:S04]  /*8260*/  UPRMT UR4, UR37, 0x9910, URZ ;  /* 0x0000991025047896 */ /* 0x000fc8000800003f */
[----:B------:R-:W-:-:S08]  /*8270*/  UISETP.NE.AND UP0, UPT, UR4, 0x2, UPT ;  /* 0x000000020400788c */ /* 0x000fd0000bf05270 */
[----:B-1----:R1:W-:Y:S01]  /*8280*/  @!P0 SYNCS.ARRIVE.TRANS64 RZ, [R6+URZ], R4 ;  /* 0x0000000406ff89a7 */ /* 0x0023e2000800003f */
[----:B------:R-:W-:-:S13]  /*8290*/  PLOP3.LUT P0, PT, PT, PT, UP0, 0x80, 0x0 ;  /* 0x000000000000781c */ /* 0x000fda0003f0f008 */
[----:B-1----:R-:W-:Y:S05]  /*82a0*/  @P0 BRA `(.L_x_180) ;  /* 0x0000000000040947 */ /* 0x002fea0003800000 */
[----:B------:R-:W-:Y:S01]  /*82b0*/  BPT.TRAP 0x1 ;  /* 0x000000040000795c */ /* 0x000fe20000300000 */
.L_x_180:
[----:B------:R-:W-:-:S13]  /*82c0*/  ISETP.NE.AND P0, PT, R30, RZ, PT ;  /* 0x000000ff1e00720c */ /* 0x000fda0003f05270 */
[----:B------:R-:W-:Y:S05]  /*82d0*/  @P0 BRA `(.L_x_181) ;  /* 0x0000000000040947 */ /* 0x000fea0003800000 */
[----:B------:R-:W-:Y:S01]  /*82e0*/  BPT.TRAP 0x1 ;  /* 0x000000040000795c */ /* 0x000fe20000300000 */
.L_x_181:
[----:B0-----:R-:W-:Y:S01]  /*82f0*/  IMAD R3, R2, 0x8000, R29 ;  /* 0x0000800002037824 */ /* 0x001fe200078e021d */
[----:B------:R-:W-:Y:S01]  /*8300*/  R2UR UR17, R6 ;  /* 0x00000000061172ca */ /* 0x000fe200000e0000 */
[----:B------:R-:W-:Y:S01]  /*8310*/  UIADD3 UR4, UP0, UR46, 0xf0, URZ ;  /* 0x000000f02e047890 */ /* 0x000fe2000ff1e03f */
[----:B------:R-:W-:Y:S01]  /*8320*/  R2UR UR19, R9 ;  /* 0x00000000091372ca */ /* 0x000fe200000e0000 */
[----:B------:R-:W-:Y:S01]  /*8330*/  UMOV UR14, 0x0 ;  /* 0x00000000000e7882 */ /* 0x000fe20000000000 */
[----:B------:R-:W-:Y:S01]  /*8340*/  R2UR UR32, R3 ;  /* 0x00000000032072ca */ /* 0x000fe200000e0000 */
[----:B------:R-:W-:Y:S01]  /*8350*/  UIADD3.X UR5, URZ, UR47, URZ, UP0, !UPT ;  /* 0x0000002f3f057290 */ /* 0x000fe200087fe43f */
[----:B------:R-:W-:Y:S01]  /*8360*/  R2UR UR20, R19 ;  /* 0x00000000131472ca */ /* 0x000fe200000e0000 */
[----:B------:R-:W-:Y:S01]  /*8370*/  UMOV UR15, 0x10000000 ;  /* 0x10000000000f7882 */ /* 0x000fe20000000000 */
[----:B------:R-:W-:Y:S01]  /*8380*/  R2UR UR18, R18 ;  /* 0x00000000121272ca */ /* 0x000fe200000e0000 */
[----:B------:R-:W-:Y:S01]  /*8390*/  VIADD R10, R10, 0xffffffff ;  /* 0xffffffff0a0a7836 */ /* 0x000fe20000000000 */
[----:B------:R-:W-:Y:S01]  /*83a0*/  R2UR UR10, R11 ;  /* 0x000000000b0a72ca */ /* 0x000fe200000e0000 */
[----:B------:R-:W-:Y:S01]  /*83b0*/  UIADD3 UR6, UP0, UR46, 0x1f0, URZ ;  /* 0x000001f02e067890 */ /* 0x000fe2000ff1e03f */
[----:B------:R-:W-:Y:S01]  /*83c0*/  R2UR UR13, R2 ;  /* 0x00000000020d72ca */ /* 0x000fe200000e0000 */
[----:B------:R-:W-:Y:S01]  /*83d0*/  UMOV UR9, UR17 ;  /* 0x0000001100097c82 */ /* 0x000fe20008000000 */
[----:B------:R-:W-:Y:S01]  /*83e0*/  R2UR UR21, R31 ;  /* 0x000000001f1572ca */ /* 0x000fe200000e0000 */
[----:B------:R-:W-:Y:S01]  /*83f0*/  UMOV UR11, UR19 ;  /* 0x00000013000b7c82 */ /* 0x000fe20008000000 */
[----:B------:R-:W-:Y:S01]  /*8400*/  R2UR UR58, R12 ;  /* 0x000000000c3a72ca */ /* 0x000fe200000e0000 */
[----:B------:R-:W-:Y:S01]  /*8410*/  UIADD3 UR16, UR32, 0x800, URZ ;  /* 0x0000080020107890 */ /* 0x000fe2000fffe03f */
[----:B------:R-:W-:Y:S01]  /*8420*/  R2UR UR50, R13 ;  /* 0x000000000d3272ca */ /* 0x000fe200000e0000 */
[----:B------:R-:W-:Y:S01]  /*8430*/  UIADD3 UR8, UR32, 0x1800, URZ ;  /* 0x0000180020087890 */ /* 0x000fe2000fffe03f */
[----:B------:R-:W-:Y:S01]  /*8440*/  R2UR UR42, R14 ;  /* 0x000000000e2a72ca */ /* 0x000fe200000e0000 */
[----:B------:R-:W-:Y:S01]  /*8450*/  UMOV UR12, UR20 ;  /* 0x00000014000c7c82 */ /* 0x000fe20008000000 */
[----:B------:R-:W-:Y:S01]  /*8460*/  UIADD3 UR56, UR32, 0x2800, URZ ;  /* 0x0000280020387890 */ /* 0x000fe2000fffe03f */
[----:B------:R-:W-:Y:S01]  /*8470*/  R2UR UR34, R21 ;  /* 0x00000000152272ca */ /* 0x000fe200000e0000 */
[----:B------:R-:W-:Y:S01]  /*8480*/  UIADD3 UR48, UR32, 0x3800, URZ ;  /* 0x0000380020307890 */ /* 0x000fe2000fffe03f */
[----:B------:R-:W-:Y:S01]  /*8490*/  ISETP.GT.AND P1, PT, R10, 0x1, PT ;  /* 0x000000010a00780c */ /* 0x000fe20003f24270 */
[----:B------:R0:W-:Y:S01]  /*84a0*/  UTMALDG.3D [UR16], [UR4], desc[UR14] ;  /* 0x00000e10040075b4 */ /* 0x0001e20008011000 */
[----:B------:R-:W-:Y:S01]  /*84b0*/  UMOV UR57, UR17 ;  /* 0x0000001100397c82 */ /* 0x000fe20008000000 */
[----:B------:R-:W-:Y:S01]  /*84c0*/  UMOV UR59, UR19 ;  /* 0x00000013003b7c82 */ /* 0x000fe20008000000 */
[----:B------:R-:W-:Y:S01]  /*84d0*/  UMOV UR60, UR20 ;  /* 0x00000014003c7c82 */ /* 0x000fe20008000000 */
[----:B------:R-:W-:Y:S01]  /*84e0*/  UMOV UR49, UR17 ;  /* 0x0000001100317c82 */ /* 0x000fe20008000000 */
[----:B------:R-:W-:Y:S01]  /*84f0*/  UMOV UR51, UR19 ;  /* 0x0000001300337c82 */ /* 0x000fe20008000000 */
[----:B------:R-:W-:Y:S01]  /*8500*/  UMOV UR52, UR20 ;  /* 0x0000001400347c82 */ /* 0x000fe20008000000 */
[----:B------:R-:W-:Y:S01]  /*8510*/  UIADD3 UR40, UR32, 0x4800, URZ ;  /* 0x0000480020287890 */ /* 0x000fe2000fffe03f */
[----:B------:R1:W-:Y:S01]  /*8520*/  UTMALDG.3D [UR8], [UR4], desc[UR14] ;  /* 0x00000e08040075b4 */ /* 0x0003e20008011000 */
[----:B------:R-:W-:Y:S01]  /*8530*/  UMOV UR41, UR17 ;  /* 0x0000001100297c82 */ /* 0x000fe20008000000 */
[----:B------:R-:W-:Y:S01]  /*8540*/  UMOV UR43, UR19 ;  /* 0x00000013002b7c82 */ /* 0x000fe20008000000 */
[----:B------:R-:W-:Y:S01]  /*8550*/  UMOV UR44, UR20 ;  /* 0x00000014002c7c82 */ /* 0x000fe20008000000 */
[----:B------:R-:W-:Y:S01]  /*8560*/  UIADD3.X UR7, URZ, UR47, URZ, UP0, !UPT ;  /* 0x0000002f3f077290 */ /* 0x000fe200087fe43f */
[----:B------:R-:W-:Y:S01]  /*8570*/  VIADD R2, R2, 0x1 ;  /* 0x0000000102027836 */ /* 0x000fe20000000000 */
[----:B------:R-:W-:Y:S01]  /*8580*/  UIADD3 UR26, UR19, 0x20, URZ ;  /* 0x00000020131a7890 */ /* 0x000fe2000fffe03f */
[----:B------:R-:W-:Y:S01]  /*8590*/  MOV R3, UR55 ;  /* 0x0000003700037c02 */ /* 0x000fe20008000f00 */
[----:B------:R-:W-:Y:S01]  /*85a0*/  UTMALDG.3D [UR56], [UR4], desc[UR14] ;  /* 0x00000e38040075b4 */ /* 0x000fe20008011000 */
[----:B------:R-:W-:Y:S01]  /*85b0*/  UMOV UR33, UR17 ;  /* 0x0000001100217c82 */ /* 0x000fe20008000000 */
[----:B------:R-:W-:Y:S01]  /*85c0*/  UMOV UR35, UR19 ;  /* 0x0000001300237c82 */ /* 0x000fe20008000000 */
[----:B------:R-:W-:Y:S01]  /*85d0*/  UMOV UR36, UR20 ;  /* 0x0000001400247c82 */ /* 0x000fe20008000000 */
[----:B------:R-:W-:Y:S01]  /*85e0*/  ISETP.NE.AND P0, PT, R2, 0x2, PT ;  /* 0x000000020200780c */ /* 0x000fe20003f05270 */
[----:B------:R-:W-:Y:S01]  /*85f0*/  UMOV UR25, UR17 ;  /* 0x0000001100197c82 */ /* 0x000fe20008000000 */
[----:B------:R-:W-:Y:S01]  /*8600*/  MOV R4, UR54 ;  /* 0x0000003600047c02 */ /* 0x000fe20008000f00 */
[----:B------:R-:W-:Y:S01]  /*8610*/  UMOV UR28, UR20 ;  /* 0x00000014001c7c82 */ /* 0x000fe20008000000 */
[----:B------:R2:W-:Y:S01]  /*8620*/  UTMALDG.3D [UR48], [UR4], desc[UR14] ;  /* 0x00000e30040075b4 */ /* 0x0005e20008011000 */
[----:B0-----:R-:W-:Y:S01]  /*8630*/  R2UR UR18, R15 ;  /* 0x000000000f1272ca */ /* 0x001fe200000e0000 */
[----:B------:R-:W-:Y:S01]  /*8640*/  UIADD3 UR16, UR32, 0x5800, URZ ;  /* 0x0000580020107890 */ /* 0x000fe2000fffe03f */
[----:B------:R-:W-:Y:S01]  /*8650*/  MOV R6, UR53 ;  /* 0x0000003500067c02 */ /* 0x000fe20008000f00 */
[----:B------:R-:W-:Y:S01]  /*8660*/  VIADD R9, R9, 0x80 ;  /* 0x0000008009097836 */ /* 0x000fe20000000000 */
[----:B------:R-:W-:-:S02]  /*8670*/  R2UR UR55, R3 ;  /* 0x00000000033772ca */ /* 0x000fc400000e0000 */
[----:B------:R-:W-:Y:S01]  /*8680*/  SEL R3, RZ, 0x1, P0 ;  /* 0x00000001ff037807 */ /* 0x000fe20000000000 */
[----:B-1----:R-:W-:Y:S01]  /*8690*/  ULEA UR8, UR13, UR21, 0x10 ;  /* 0x000000150d087291 */ /* 0x002fe2000f8e803f */
[----:B------:R-:W-:Y:S01]  /*86a0*/  R2UR UR10, R20 ;  /* 0x00000000140a72ca */ /* 0x000fe200000e0000 */
[----:B------:R-:W-:Y:S01]  /*86b0*/  UTMALDG.3D [UR40], [UR4], desc[UR14] ;  /* 0x00000e28040075b4 */ /* 0x000fe20008011000 */
[----:B------:R-:W-:Y:S02]  /*86c0*/  R2UR UR54, R4 ;  /* 0x00000000043672ca */ /* 0x000fe400000e0000 */
[----:B------:R-:W-:Y:S01]  /*86d0*/  R2UR UR53, R6 ;  /* 0x00000000063572ca */ /* 0x000fe200000e0000 */
[----:B------:R-:W-:Y:S01]  /*86e0*/  IMAD.U32 R7, RZ, RZ, UR8 ;  /* 0x00000008ff077e24 */ /* 0x000fe2000f8e00ff */
[----:B------:R-:W-:Y:S02]  /*86f0*/  R2UR UR8, R5 ;  /* 0x00000000050872ca */ /* 0x000fe400000e0000 */
[----:B------:R-:W-:Y:S01]  /*8700*/  LOP3.LUT R0, R0, R3, RZ, 0x3c, !PT ;  /* 0x0000000300007212 */ /* 0x000fe200078e3cff */
[----:B------:R0:W-:Y:S01]  /*8710*/  UTMALDG.3D [UR16], [UR4], desc[UR14] ;  /* 0x00000e10040075b4 */ /* 0x0001e20008011000 */
[----:B------:R-:W-:-:S02]  /*8720*/  SEL R2, R2, RZ, P0 ;  /* 0x000000ff02027207 */ /* 0x000fc40000000000 */
[----:B--2---:R-:W-:Y:S01]  /*8730*/  R2UR UR48, R7 ;  /* 0x00000000073072ca */ /* 0x004fe200000e0000 */
[----:B------:R-:W-:-:S06]  /*8740*/  UMOV UR50, UR19 ;  /* 0x0000001300327c82 */ /* 0x000fcc0008000000 */
[----:B------:R-:W-:Y:S01]  /*8750*/  IMAD.U32 R8, RZ, RZ, UR8 ;  /* 0x00000008ff087e24 */ /* 0x000fe2000f8e00ff */
[----:B------:R-:W-:Y:S02]  /*8760*/  UIADD3 UR8, UR32, 0x6800, URZ ;  /* 0x0000680020087890 */ /* 0x000fe4000fffe03f */
[----:B------:R-:W-:Y:S02]  /*8770*/  UIADD3 UR32, UR32, 0x7800, URZ ;  /* 0x0000780020207890 */ /* 0x000fe4000fffe03f */
[----:B------:R-:W-:Y:S01]  /*8780*/  R2UR UR51, R8 ;  /* 0x00000000083372ca */ /* 0x000fe200000e0000 */
[----:B------:R-:W-:-:S04]  /*8790*/  UIADD3 UR24, UR48, 0x4000, URZ ;  /* 0x0000400030187890 */ /* 0x000fc8000fffe03f */
[----:B------:R1:W-:Y:S01]  /*87a0*/  UTMALDG.3D [UR8], [UR4], desc[UR14] ;  /* 0x00000e08040075b4 */ /* 0x0003e20008011000 */
[----:B0-----:R-:W-:Y:S02]  /*87b0*/  UIADD3 UR18, UR19, 0x40, URZ ;  /* 0x0000004013127890 */ /* 0x001fe4000fffe03f */
[----:B------:R-:W-:Y:S01]  /*87c0*/  UIADD3 UR16, UR48, 0x8000, URZ ;  /* 0x0000800030107890 */ /* 0x000fe2000fffe03f */
[----:B------:R0:W-:Y:S04]  /*87d0*/  UTMALDG.3D [UR32], [UR4], desc[UR14] ;  /* 0x00000e20040075b4 */ /* 0x0001e80008011000 */
[----:B------:R-:W-:Y:S01]  /*87e0*/  UMOV UR27, UR51 ;  /* 0x00000033001b7c82 */ /* 0x000fe20008000000 */
[----:B------:R2:W-:Y:S01]  /*87f0*/  UTMALDG.3D [UR48], [UR6], desc[UR14] ;  /* 0x00000e30060075b4 */ /* 0x0005e20008011000 */
[----:B-1----:R-:W-:Y:S01]  /*8800*/  UIADD3 UR10, UR19, 0x60, URZ ;  /* 0x00000060130a7890 */ /* 0x002fe2000fffe03f */
[----:B------:R2:W-:Y:S01]  /*8810*/  UTMALDG.3D [UR24], [UR6], desc[UR14] ;  /* 0x00000e18060075b4 */ /* 0x0005e20008011000 */
[----:B------:R-:W-:Y:S01]  /*8820*/  UIADD3 UR8, UR48, 0xc000, URZ ;  /* 0x0000c00030087890 */ /* 0x000fe2000fffe03f */
[----:B0-----:R-:W-:-:S02]  /*8830*/  UMOV UR4, UR51 ;  /* 0x0000003300047c82 */ /* 0x001fc40008000000 */
[----:B------:R-:W-:Y:S01]  /*8840*/  UMOV UR19, UR4 ;  /* 0x0000000400137c82 */ /* 0x000fe20008000000 */
[----:B------:R-:W-:Y:S01]  /*8850*/  UMOV UR11, UR4 ;  /* 0x00000004000b7c82 */ /* 0x000fe20008000000 */
[----:B------:R2:W-:Y:S04]  /*8860*/  UTMALDG.3D [UR16], [UR6], desc[UR14] ;  /* 0x00000e10060075b4 */ /* 0x0005e80008011000 */
[----:B------:R2:W-:Y:S02]  /*8870*/  UTMALDG.3D [UR8], [UR6], desc[UR14] ;  /* 0x00000e08060075b4 */ /* 0x0005e40008011000 */
[----:B--2---:R-:W-:Y:S05]  /*8880*/  @P1 BRA `(.L_x_182) ;  /* 0xfffffff800581947 */ /* 0x004fea000383ffff */
.L_x_176:
[----:B------:R-:W-:Y:S05]  /*8890*/  BSYNC B6 ;  /* 0x0000000000067941 */ /* 0x000fea0003800000 */
.L_x_175:
[----:B------:R-:W-:Y:S01]  /*88a0*/  LOP3.LUT P2, RZ, R28, 0xff, RZ, 0xc0, !PT ;  /* 0x000000ff1cff7812 */ /* 0x000fe2000784c0ff */
[----:B------:R-:W-:Y:S01]  /*88b0*/  VIADD R25, R25, UR39 ;  /* 0x0000002719197c36 */ /* 0x000fe20008000000 */
[----:B------:R-:W-:Y:S01]  /*88c0*/  R2UR UR6, R22 ;  /* 0x00000000160672ca */ /* 0x000fe200000e0000 */
[----:B------:R-:W-:Y:S01]  /*88d0*/  IMAD.U32 R4, RZ, RZ, UR39 ;  /* 0x00000027ff047e24 */ /* 0x000fe2000f8e00ff */
[----:B------:R-:W-:Y:S01]  /*88e0*/  ULDC.64 UR4, c[0x0][0x650] ;  /* 0x0001940000047ab9 */ /* 0x000fe20000000a00 */
[----:B------:R-:W-:Y:S01]  /*88f0*/  BSSY B0, `(.L_x_183) ;  /* 0x000006f000007945 */ /* 0x000fe20003800000 */
[----:B------:R-:W-:Y:S01]  /*8900*/  SHF.R.U32.HI R0, RZ, 0x1, R25 ;  /* 0x00000001ff007819 */ /* 0x000fe20000011619 */
[----:B------:R-:W-:Y:S01]  /*8910*/  IMAD.MOV.U32 R18, RZ, RZ, -0x1 ;  /* 0xffffffffff127424 */ /* 0x000fe200078e00ff */
[----:B------:R-:W-:Y:S01]  /*8920*/  ISETP.GT.U32.AND P0, PT, R25, 0x1, PT ;  /* 0x000000011900780c */ /* 0x000fe20003f04070 */
[----:B------:R-:W-:Y:S01]  /*8930*/  IMAD.MOV.U32 R19, RZ, RZ, -0x1 ;  /* 0xffffffffff137424 */ /* 0x000fe200078e00ff */
[----:B------:R-:W-:-:S02]  /*8940*/  LOP3.LUT R0, R0, 0x1, RZ, 0xc0, !PT ;  /* 0x0000000100007812 */ /* 0x000fc400078ec0ff */
[----:B------:R-:W-:Y:S01]  /*8950*/  ISETP.LT.U32.AND P0, PT, R4, 0x2, P0 ;  /* 0x000000020400780c */ /* 0x000fe20000701070 */
[----:B------:R-:W0:Y:S01]  /*8960*/  @P2 S2R R3, SR_CgaCtaId ;  /* 0x0000000000032919 */ /* 0x000e220000008800 */
[----:B------:R-:W-:Y:S02]  /*8970*/  @P2 MOV R2, 0x400 ;  /* 0x0000040000022802 */ /* 0x000fe40000000f00 */
[----:B------:R-:W-:Y:S02]  /*8980*/  ISETP.NE.U32.AND P1, PT, R0, 0x1, PT ;  /* 0x000000010000780c */ /* 0x000fe40003f25070 */
[----:B------:R-:W-:Y:S02]  /*8990*/  PRMT R0, RZ, 0x7610, R0 ;  /* 0x00007610ff007816 */ /* 0x000fe40000000000 */
[----:B------:R-:W-:Y:S02]  /*89a0*/  ISETP.GT.U32.AND P1, PT, R4, 0x1, !P1 ;  /* 0x000000010400780c */ /* 0x000fe40004f24070 */
[----:B------:R-:W-:-:S02]  /*89b0*/  LOP3.LUT R25, R25, 0x1, RZ, 0xc0, !PT ;  /* 0x0000000119197812 */ /* 0x000fc400078ec0ff */
[----:B------:R-:W-:Y:S02]  /*89c0*/  PLOP3.LUT P0, PT, P1, P0, PT, 0x28, 0x0 ;  /* 0x000000000000781c */ /* 0x000fe40000f00570 */
[----:B------:R-:W-:Y:S02]  /*89d0*/  PRMT R28, RZ, 0x7610, R28 ;  /* 0x00007610ff1c7816 */ /* 0x000fe4000000001c */
[----:B0-----:R-:W-:Y:S02]  /*89e0*/  @P2 LEA R2, R3, R2, 0x18 ;  /* 0x0000000203022211 */ /* 0x001fe400078ec0ff */
[----:B------:R-:W-:Y:S02]  /*89f0*/  SEL R3, RZ, 0x1, !P0 ;  /* 0x00000001ff037807 */ /* 0x000fe40004000000 */
[----:B------:R0:W-:Y:S01]  /*8a00*/  @P2 SYNCS.ARRIVE.TRANS64.A1T0 RZ, [R2+URZ+0x58], RZ ;  /* 0x000058ff02ff29a7 */ /* 0x0001e2000810003f */
[----:B------:R-:W-:Y:S02]  /*8a10*/  IADD3 R16, P2, R16, UR54, RZ ;  /* 0x0000003610107c10 */ /* 0x000fe4000ff5e0ff */
[----:B------:R-:W-:-:S02]  /*8a20*/  LOP3.LUT R24, R24, R3, RZ, 0x3c, !PT ;  /* 0x0000000318187212 */ /* 0x000fc400078e3cff */
[----:B------:R-:W-:Y:S02]  /*8a30*/  IADD3.X R17, R17, UR6, RZ, P2, !PT ;  /* 0x0000000611117c10 */ /* 0x000fe400097fe4ff */
[----:B------:R-:W-:Y:S01]  /*8a40*/  ISETP.GE.U32.AND P1, PT, R16, UR4, PT ;  /* 0x0000000410007c0c */ /* 0x000fe2000bf26070 */
[----:B0-----:R-:W-:-:S03]  /*8a50*/  IMAD.MOV.U32 R2, RZ, RZ, -0x1 ;  /* 0xffffffffff027424 */ /* 0x001fc600078e00ff */
[----:B------:R-:W-:-:S13]  /*8a60*/  ISETP.GE.U32.AND.EX P0, PT, R17, UR5, PT, P1 ;  /* 0x0000000511007c0c */ /* 0x000fda000bf06110 */
[----:B------:R-:W-:Y:S05]  /*8a70*/  @P0 BRA `(.L_x_184) ;  /* 0x0000000400580947 */ /* 0x000fea0003800000 */
[----:B------:R-:W0:Y:S01]  /*8a80*/  S2UR UR4, SR_CTAID.X ;  /* 0x00000000000479c3 */ /* 0x000e220000002500 */
[----:B------:R-:W-:Y:S01]  /*8a90*/  ULDC.64 UR6, c[0x0][0x628] ;  /* 0x00018a0000067ab9 */ /* 0x000fe20000000a00 */
[----:B------:R-:W-:Y:S01]  /*8aa0*/  ULDC UR5, c[0x0][0x150] ;  /* 0x0000540000057ab9 */ /* 0x000fe20000000800 */
[----:B------:R-:W-:Y:S01]  /*8ab0*/  ISETP.NE.U32.AND P0, PT, RZ, UR6, PT ;  /* 0x00000006ff007c0c */ /* 0x000fe2000bf05070 */
[----:B------:R-:W-:Y:S01]  /*8ac0*/  ULDC UR8, c[0x0][0x630] ;  /* 0x00018c0000087ab9 */ /* 0x000fe20000000800 */
[----:B------:R-:W-:Y:S01]  /*8ad0*/  ULDC UR10, c[0x0][0x154] ;  /* 0x00005500000a7ab9 */ /* 0x000fe20000000800 */
[----:B------:R-:W-:Y:S01]  /*8ae0*/  IMAD.MOV.U32 R2, RZ, RZ, R16 ;  /* 0x000000ffff027224 */ /* 0x000fe200078e0010 */
[----:B------:R-:W-:Y:S01]  /*8af0*/  ISETP.NE.AND.EX P0, PT, RZ, UR7, PT, P0 ;  /* 0x00000007ff007c0c */ /* 0x000fe2000bf05300 */
[----:B------:R-:W1:Y:S01]  /*8b00*/  S2UR UR9, SR_CTAID.Y ;  /* 0x00000000000979c3 */ /* 0x000e620000002600 */
[----:B------:R-:W-:Y:S01]  /*8b10*/  IMAD.MOV.U32 R3, RZ, RZ, R17 ;  /* 0x000000ffff037224 */ /* 0x000fe200078e0011 */
[----:B0-----:R-:W-:-:S05]  /*8b20*/  I2FP.F32.U32 R0, UR4 ;  /* 0x0000000400007c45 */ /* 0x001fca0008201000 */
[----:B------:R-:W-:-:S05]  /*8b30*/  FMUL R8, R0, UR5 ;  /* 0x0000000500087c20 */ /* 0x000fca0008400000 */
[----:B------:R-:W-:Y:S05]  /*8b40*/  @!P0 BRA `(.L_x_185) ;  /* 0x0000000000288947 */ /* 0x000fea0003800000 */
[----:B------:R-:W-:Y:S02]  /*8b50*/  ULDC UR5, c[0x0][0x634] ;  /* 0x00018d0000057ab9 */ /* 0x000fe40000000800 */
[----:B------:R-:W-:-:S05]  /*8b60*/  IADD3 R7, P0, R16, UR5, RZ ;  /* 0x0000000510077c10 */ /* 0x000fca000ff1e0ff */
[----:B------:R-:W-:-:S04]  /*8b70*/  IMAD.X R9, RZ, RZ, R17, P0 ;  /* 0x000000ffff097224 */ /* 0x000fc800000e0611 */
[----:B------:R-:W-:-:S04]  /*8b80*/  IMAD.WIDE.U32 R4, R9, UR6, RZ ;  /* 0x0000000609047c25 */ /* 0x000fc8000f8e00ff */
[----:B------:R-:W-:-:S04]  /*8b90*/  IMAD.WIDE.U32 R4, P0, R7, UR7, R4 ;  /* 0x0000000707047c25 */ /* 0x000fc8000f800004 */
[----:B------:R-:W-:-:S04]  /*8ba0*/  IMAD.WIDE.U32 R6, R7, UR6, RZ ;  /* 0x0000000607067c25 */ /* 0x000fc8000f8e00ff */
[----:B------:R-:W-:Y:S01]  /*8bb0*/  IMAD.X R3, RZ, RZ, RZ, P0 ;  /* 0x000000ffff037224 */ /* 0x000fe200000e06ff */
[----:B------:R-:W-:Y:S01]  /*8bc0*/  IADD3 RZ, P0, R7, R4, RZ ;  /* 0x0000000407ff7210 */ /* 0x000fe20007f1e0ff */
[----:B------:R-:W-:-:S04]  /*8bd0*/  IMAD.MOV.U32 R2, RZ, RZ, R5 ;  /* 0x000000ffff027224 */ /* 0x000fc800078e0005 */
[----:B------:R-:W-:-:S08]  /*8be0*/  IMAD.WIDE.U32.X R2, R9, UR7, R2, P0 ;  /* 0x0000000709027c25 */ /* 0x000fd000080e0402 */
.L_x_185:
[--C-:B------:R-:W-:Y:S01]  /*8bf0*/  SHF.R.U64 R19, R2, UR8, R3.reuse ;  /* 0x0000000802137c19 */ /* 0x100fe20008001203 */
[----:B------:R-:W0:Y:S01]  /*8c00*/  F2I.U32.TRUNC.NTZ R8, R8 ;  /* 0x0000000800087305 */ /* 0x000e22000020f000 */
[----:B------:R-:W-:Y:S01]  /*8c10*/  SHF.R.U32.HI R0, RZ, UR8, R3 ;  /* 0x00000008ff007c19 */ /* 0x000fe20008011603 */
[----:B------:R-:W-:Y:S01]  /*8c20*/  ULDC.64 UR6, c[0x0][0x620] ;  /* 0x0001880000067ab9 */ /* 0x000fe20000000a00 */
[----:B------:R-:W-:Y:S01]  /*8c30*/  IADD3 R5, P0, RZ, -R19, RZ ;  /* 0x80000013ff057210 */ /* 0x000fe20007f1e0ff */
[----:B------:R-:W-:Y:S01]  /*8c40*/  ULDC UR8, c[0x0][0x658] ;  /* 0x0001960000087ab9 */ /* 0x000fe20000000800 */
[----:B-1----:R-:W-:Y:S01]  /*8c50*/  I2FP.F32.U32 R2, UR9 ;  /* 0x0000000900027c45 */ /* 0x002fe20008201000 */
[----:B------:R-:W-:Y:S02]  /*8c60*/  ULDC UR12, c[0x0][0x648] ;  /* 0x00019200000c7ab9 */ /* 0x000fe40000000800 */
[----:B------:R-:W-:Y:S02]  /*8c70*/  IMAD.X R0, RZ, RZ, ~R0, P0 ;  /* 0x000000ffff007224 */ /* 0x000fe400000e0e00 */
[----:B------:R-:W-:Y:S01]  /*8c80*/  FMUL R4, R2, UR10 ;  /* 0x0000000a02047c20 */ /* 0x000fe20008400000 */
[----:B------:R-:W-:Y:S01]  /*8c90*/  IMAD.WIDE.U32 R2, R5, UR6, R16 ;  /* 0x0000000605027c25 */ /* 0x000fe2000f8e0010 */
[----:B------:R-:W-:-:S02]  /*8ca0*/  ULDC.64 UR10, c[0x0][0x640] ;  /* 0x00019000000a7ab9 */ /* 0x000fc40000000a00 */
[----:B------:R-:W-:Y:S01]  /*8cb0*/  ISETP.NE.U32.AND P0, PT, RZ, UR10, PT ;  /* 0x0000000aff007c0c */ /* 0x000fe2000bf05070 */
[----:B------:R-:W-:Y:S01]  /*8cc0*/  IMAD R0, R0, UR6, RZ ;  /* 0x0000000600007c24 */ /* 0x000fe2000f8e02ff */
[----:B------:R-:W1:Y:S01]  /*8cd0*/  F2I.U32.TRUNC.NTZ R4, R4 ;  /* 0x0000000400047305 */ /* 0x000e62000020f000 */
[----:B0-----:R-:W-:Y:S01]  /*8ce0*/  R2UR UR5, R8 ;  /* 0x00000000080572ca */ /* 0x001fe200000e0000 */
[----:B------:R-:W-:Y:S01]  /*8cf0*/  ULDC UR6, c[0x0][0x618] ;  /* 0x0001860000067ab9 */ /* 0x000fe20000000800 */
[----:B------:R-:W-:Y:S01]  /*8d00*/  IMAD R5, R5, UR7, R0 ;  /* 0x0000000705057c24 */ /* 0x000fe2000f8e0200 */
[----:B------:R-:W-:Y:S01]  /*8d10*/  ISETP.NE.AND.EX P0, PT, RZ, UR11, PT, P0 ;  /* 0x0000000bff007c0c */ /* 0x000fe2000bf05300 */
[----:B------:R-:W0:Y:S02]  /*8d20*/  LDC R0, c[0x0][0x610] ;  /* 0x00018400ff007b82 */ /* 0x000e240000000800 */
[----:B------:R-:W-:-:S05]  /*8d30*/  IMAD.IADD R3, R3, 0x1, R5 ;  /* 0x0000000103037824 */ /* 0x000fca00078e0205 */
[--C-:B------:R-:W-:Y:S02]  /*8d40*/  SHF.R.U64 R8, R2, UR6, R3.reuse ;  /* 0x0000000602087c19 */ /* 0x100fe40008001203 */
[----:B------:R-:W-:Y:S01]  /*8d50*/  SHF.R.U32.HI R3, RZ, UR6, R3 ;  /* 0x00000006ff037c19 */ /* 0x000fe20008011603 */
[----:B------:R-:W-:Y:S01]  /*8d60*/  ULDC UR6, c[0x0][0x608] ;  /* 0x0001820000067ab9 */ /* 0x000fe20000000800 */
[----:B-1----:R-:W-:Y:S02]  /*8d70*/  R2UR UR7, R4 ;  /* 0x00000000040772ca */ /* 0x002fe400000e0000 */
[--C-:B------:R-:W-:Y:S02]  /*8d80*/  SHF.R.U64 R10, R8, UR6, R3.reuse ;  /* 0x00000006080a7c19 */ /* 0x100fe40008001203 */
[----:B------:R-:W-:Y:S01]  /*8d90*/  SHF.R.U32.HI R3, RZ, UR6, R3 ;  /* 0x00000006ff037c19 */ /* 0x000fe20008011603 */
[----:B------:R-:W-:-:S03]  /*8da0*/  UIADD3 UR6, -UR5, URZ, URZ ;  /* 0x0000003f05067290 */ /* 0x000fc6000fffe13f */
[--C-:B------:R-:W-:Y:S01]  /*8db0*/  SHF.R.U64 R11, R10, UR8, R3.reuse ;  /* 0x000000080a0b7c19 */ /* 0x100fe20008001203 */
[----:B------:R-:W-:Y:S01]  /*8dc0*/  ULDC UR5, c[0x0][0x144] ;  /* 0x0000510000057ab9 */ /* 0x000fe20000000800 */
[----:B------:R-:W-:-:S03]  /*8dd0*/  SHF.R.U32.HI R3, RZ, UR8, R3 ;  /* 0x00000008ff037c19 */ /* 0x000fc60008011603 */
[----:B------:R-:W-:Y:S01]  /*8de0*/  IMAD.MOV.U32 R2, RZ, RZ, R11 ;  /* 0x000000ffff027224 */ /* 0x000fe200078e000b */
[----:B------:R-:W-:Y:S06]  /*8df0*/  @!P0 BRA `(.L_x_186) ;  /* 0x0000000000288947 */ /* 0x000fec0003800000 */
        /* <DEDUP_REMOVED lines=10> */
.L_x_186:
[----:B------:R-:W-:Y:S01]  /*8ea0*/  UISETP.NE.AND UP0, UPT, UR45, URZ, UPT ;  /* 0x0000003f2d00728c */ /* 0x000fe2000bf05270 */
[----:B------:R-:W-:Y:S01]  /*8eb0*/  R2UR UR8, R27 ;  /* 0x000000001b0872ca */ /* 0x000fe200000e0000 */
[----:B------:R-:W-:Y:S01]  /*8ec0*/  UIADD3 UR7, -UR7, URZ, URZ ;  /* 0x0000003f07077290 */ /* 0x000fe2000fffe13f */
[----:B------:R-:W-:Y:S01]  /*8ed0*/  SHF.R.U64 R3, R2, UR12, R3 ;  /* 0x0000000c02037c19 */ /* 0x000fe20008001203 */
[----:B------:R-:W-:Y:S01]  /*8ee0*/  UIMAD UR4, UR5, UR6, UR4 ;  /* 0x00000006050472a4 */ /* 0x000fe2000f8e0204 */
[----:B------:R-:W-:Y:S02]  /*8ef0*/  LOP3.LUT R2, R10, UR61, RZ, 0xc0, !PT ;  /* 0x0000003d0a027c12 */ /* 0x000fe4000f8ec0ff */
[----:B------:R-:W-:Y:S01]  /*8f00*/  ULDC UR5, c[0x0][0x148] ;  /* 0x0000520000057ab9 */ /* 0x000fe20000000800 */
[----:B------:R-:W-:Y:S01]  /*8f10*/  IMAD.MOV R4, RZ, RZ, -R3 ;  /* 0x000000ffff047224 */ /* 0x000fe200078e0a03 */
[----:B------:R-:W-:Y:S01]  /*8f20*/  PLOP3.LUT P0, PT, PT, PT, UP0, 0x80, 0x0 ;  /* 0x000000000000781c */ /* 0x000fe20003f0f008 */
[----:B------:R-:W-:Y:S01]  /*8f30*/  IMAD R3, R3, UR53, R2 ;  /* 0x0000003503037c24 */ /* 0x000fe2000f8e0202 */
[----:B------:R-:W-:-:S03]  /*8f40*/  @UP0 UIMAD UR4, UR5, UR7, UR9 ;  /* 0x00000007050402a4 */ /* 0x000fc6000f8e0209 */
[----:B------:R-:W-:Y:S01]  /*8f50*/  ULDC UR5, c[0x0][0x638] ;  /* 0x00018e0000057ab9 */ /* 0x000fe20000000800 */
[----:B------:R-:W-:Y:S01]  /*8f60*/  LOP3.LUT R5, R8, UR8, RZ, 0xc0, !PT ;  /* 0x0000000808057c12 */ /* 0x000fe2000f8ec0ff */
[----:B------:R-:W-:Y:S02]  /*8f70*/  IMAD R2, R4, UR5, R11 ;  /* 0x0000000504027c24 */ /* 0x000fe4000f8e020b */
[----:B0-----:R-:W-:Y:S01]  /*8f80*/  IMAD R18, R3, R0, UR4 ;  /* 0x0000000403127e24 */ /* 0x001fe2000f8e0200 */
[----:B------:R-:W-:Y:S01]  /*8f90*/  ULDC UR4, c[0x0][0x600] ;  /* 0x0001800000047ab9 */ /* 0x000fe20000000800 */
[----:B------:R-:W-:Y:S02]  /*8fa0*/  IMAD.MOV.U32 R0, RZ, RZ, 0x1 ;  /* 0x00000001ff007424 */ /* 0x000fe400078e00ff */
[----:B------:R-:W-:-:S05]  /*8fb0*/  IMAD R3, R2, UR4, R5 ;  /* 0x0000000402037c24 */ /* 0x000fca000f8e0205 */
[----:B------:R-:W-:Y:S02]  /*8fc0*/  SEL R2, R3, R18, !P0 ;  /* 0x0000001203027207 */ /* 0x000fe40004000000 */
[----:B------:R-:W-:-:S07]  /*8fd0*/  SEL R18, R18, R3, !P0 ;  /* 0x0000000312127207 */ /* 0x000fce0004000000 */
.L_x_184:
[----:B------:R-:W-:Y:S05]  /*8fe0*/  BSYNC B0 ;  /* 0x0000000000007941 */ /* 0x000fea0003800000 */
.L_x_183:
[----:B------:R-:W-:-:S13]  /*8ff0*/  LOP3.LUT P0, RZ, R0, 0xff, RZ, 0xc0, !PT ;  /* 0x000000ff00ff7812 */ /* 0x000fda000780c0ff */
[----:B------:R-:W-:Y:S05]  /*9000*/  @P0 BRA `(.L_x_187) ;  /* 0xffffffec007c0947 */ /* 0x000fea000383ffff */
[----:B------:R-:W-:Y:S05]  /*9010*/  BSYNC B7 ;  /* 0x0000000000077941 */ /* 0x000fea0003800000 */
.L_x_173:
[----:B------:R-:W-:-:S03]  /*9020*/  UMOV UR4, 0xffffffff ;  /* 0xffffffff00047882 */ /* 0x000fc60000000000 */
[----:B------:R-:W-:Y:S05]  /*9030*/  BRA.DIV UR4, `(.L_x_188) ;  /* 0x0000000604287947 */ /* 0x000fea000b800000 */
[----:B------:R-:W-:-:S13]  /*9040*/  ELECT P6, URZ, PT ;  /* 0x00000000003f782f */ /* 0x000fda00038c0000 */
.L_x_204:
[----:B------:R-:W-:Y:S04]  /*9050*/  BSSY B0, `(.L_x_189) ;  /* 0x000001a000007945 */ /* 0x000fe80003800000 */
[----:B------:R-:W-:Y:S05]  /*9060*/  @!P6 BRA `(.L_x_190) ;  /* 0x000000000060e947 */ /* 0x000fea0003800000 */
[----:B------:R-:W-:-:S04]  /*9070*/  ULOP3.LUT UR4, UR38, 0x2, URZ, 0xfc, !UPT ;  /* 0x0000000226047892 */ /* 0x000fc8000f8efc3f */
[----:B------:R-:W-:-:S06]  /*9080*/  UISETP.NE.AND UP0, UPT, UR4, 0x3, UPT ;  /* 0x000000030400788c */ /* 0x000fcc000bf05270 */
[----:B------:R-:W-:-:S13]  /*9090*/  PLOP3.LUT P0, PT, PT, PT, UP0, 0x80, 0x0 ;  /* 0x000000000000781c */ /* 0x000fda0003f0f008 */
[----:B------:R-:W-:Y:S05]  /*90a0*/  @!P0 BRA `(.L_x_191) ;  /* 0x0000000000048947 */ /* 0x000fea0003800000 */
[----:B------:R-:W-:Y:S01]  /*90b0*/  BPT.TRAP 0x1 ;  /* 0x000000040000795c */ /* 0x000fe20000300000 */
.L_x_191:
[----:B------:R-:W0:Y:S01]  /*90c0*/  S2R R3, SR_CgaCtaId ;  /* 0x0000000000037919 */ /* 0x000e220000008800 */
[----:B------:R-:W-:Y:S02]  /*90d0*/  MOV R0, 0x400 ;  /* 0x0000040000007802 */ /* 0x000fe40000000f00 */
[----:B------:R-:W-:Y:S02]  /*90e0*/  SHF.L.U32 R2, R24, 0x1f, RZ ;  /* 0x0000001f18027819 */ /* 0x000fe400000006ff */
[----:B0-----:R-:W-:-:S05]  /*90f0*/  LEA R0, R3, R0, 0x18 ;  /* 0x0000000003007211 */ /* 0x001fca00078ec0ff */
[----:B------:R-:W-:-:S04]  /*9100*/  VIADD R0, R0, 0x10 ;  /* 0x0000001000007836 */ /* 0x000fc80000000000 */
[C---:B------:R-:W-:Y:S02]  /*9110*/  IMAD R5, R25.reuse, 0x8, R0 ;  /* 0x0000000819057824 */ /* 0x040fe400078e0200 */
[----:B------:R-:W-:Y:S02]  /*9120*/  VIADD R25, R25, 0x1 ;  /* 0x0000000119197836 */ /* 0x000fe40000000000 */
[----:B------:R-:W0:Y:S03]  /*9130*/  SYNCS.PHASECHK.TRANS64.TRYWAIT P0, [R5+URZ], R2 ;  /* 0x00000002050075a7 */ /* 0x000e26000800017f */
[----:B------:R-:W-:-:S04]  /*9140*/  ISETP.NE.AND P1, PT, R25, 0x2, PT ;  /* 0x000000021900780c */ /* 0x000fc80003f25270 */
[----:B------:R-:W-:Y:S02]  /*9150*/  SEL R3, RZ, 0x1, P1 ;  /* 0x00000001ff037807 */ /* 0x000fe40000800000 */
[----:B------:R-:W-:Y:S02]  /*9160*/  SEL R25, R25, RZ, P1 ;  /* 0x000000ff19197207 */ /* 0x000fe40000800000 */
[----:B------:R-:W-:Y:S01]  /*9170*/  LOP3.LUT R3, R24, R3, RZ, 0x3c, !PT ;  /* 0x0000000318037212 */ /* 0x000fe200078e3cff */
[----:B0-----:R-:W-:Y:S06]  /*9180*/  @!P0 BRA `(.L_x_192) ;  /* 0x0000000000f48947 */ /* 0x001fec0003800000 */
.L_x_205:
[----:B------:R-:W-:Y:S01]  /*9190*/  IMAD R25, R25, 0x8, R0 ;  /* 0x0000000819197824 */ /* 0x000fe200078e0200 */
[----:B------:R-:W-:-:S07]  /*91a0*/  SHF.L.U32 R0, R3, 0x1f, RZ ;  /* 0x0000001f03007819 */ /* 0x000fce00000006ff */
.L_x_193:
[----:B-1----:R1:W2:Y:S02]  /*91b0*/  SYNCS.PHASECHK.TRANS64.TRYWAIT P0, [R25+URZ], R0 ;  /* 0x00000000190075a7 */ /* 0x0022a4000800017f */
[----:B--2---:R-:W-:Y:S05]  /*91c0*/  @!P0 NANOSLEEP.SYNCS 0x989680 ;  /* 0x009896800000895d */ /* 0x004fea0003900000 */
[----:B------:R-:W2:Y:S02]  /*91d0*/  @!P0 SYNCS.PHASECHK.TRANS64 P0, [R25+URZ], R0 ;  /* 0x00000000190085a7 */ /* 0x000ea4000800007f */
[----:B--2---:R-:W-:Y:S05]  /*91e0*/  @!P0 BRA `(.L_x_193) ;  /* 0xfffffffc00f08947 */ /* 0x004fea000383ffff */
.L_x_190:
[----:B------:R-:W-:Y:S05]  /*91f0*/  BSYNC B0 ;  /* 0x0000000000007941 */ /* 0x000fea0003800000 */
.L_x_189:
[----:B------:R-:W-:Y:S05]  /*9200*/  EXIT ;  /* 0x000000000000794d */ /* 0x000fea0003800000 */
.L_x_14:
[----:B0-----:R0:W1:Y:S02]  /*9210*/  SYNCS.PHASECHK.TRANS64.TRYWAIT P0, [R98+URZ+-0x8], R3 ;  /* 0xfffff803620075a7 */ /* 0x001064000800017f */
[----:B-1----:R-:W-:Y:S05]  /*9220*/  @!P0 NANOSLEEP.SYNCS 0x989680 ;  /* 0x009896800000895d */ /* 0x002fea0003900000 */
[----:B------:R-:W1:Y:S02]  /*9230*/  @!P0 SYNCS.PHASECHK.TRANS64 P0, [R98+URZ+-0x8], R3 ;  /* 0xfffff803620085a7 */ /* 0x000e64000800007f */
[----:B-1----:R-:W-:Y:S05]  /*9240*/  @!P0 BRA `(.L_x_14) ;  /* 0xfffffffc00f08947 */ /* 0x002fea000383ffff */
[----:B------:R-:W-:Y:S05]  /*9250*/  BRA `(.L_x_194) ;  /* 0xffffff8400187947 */ /* 0x000fea000383ffff */
.L_x_18:
[----:B------:R-:W-:Y:S01]  /*9260*/  CS2R R12, SRZ ;  /* 0x00000000000c7805 */ /* 0x000fe2000001ff00 */
[----:B------:R-:W-:Y:S02]  /*9270*/  IMAD.MOV.U32 R11, RZ, RZ, 0x1f ;  /* 0x0000001fff0b7424 */ /* 0x000fe400078e00ff */
[----:B------:R-:W-:-:S07]  /*9280*/  IMAD.MOV.U32 R15, RZ, RZ, -0x1 ;  /* 0xffffffffff0f7424 */ /* 0x000fce00078e00ff */
[----:B0----5:R-:W-:Y:S05]  /*9290*/  WARPSYNC.COLLECTIVE R15, `(.L_x_195) ;  /* 0x000000000f087348 */ /* 0x021fea0003c00000 */
[----:B------:R1:W2:Y:S02]  /*92a0*/  SHFL.IDX P6, R14, R13, R12, R11 ;  /* 0x0000000c0d0e7389 */ /* 0x0002a400000c000b */
[----:B012--5:R-:W-:Y:S01]  /*92b0*/  ENDCOLLECTIVE ;  /* 0x000000000000791b */ /* 0x027fe20003800000 */
.L_x_195:
[----:B------:R-:W-:Y:S05]  /*92c0*/  BRA `(.L_x_196) ;  /* 0xffffff8400e87947 */ /* 0x000fea000383ffff */
.L_x_22:
[----:B-1----:R1:W2:Y:S02]  /*92d0*/  SYNCS.PHASECHK.TRANS64.TRYWAIT P1, [R3+URZ], R0 ;  /* 0x00000000030075a7 */ /* 0x0022a4000802017f */
[----:B--2---:R-:W-:Y:S05]  /*92e0*/  @!P1 NANOSLEEP.SYNCS 0x989680 ;  /* 0x009896800000995d */ /* 0x004fea0003900000 */
[----:B------:R-:W2:Y:S02]  /*92f0*/  @!P1 SYNCS.PHASECHK.TRANS64 P1, [R3+URZ], R0 ;  /* 0x00000000030095a7 */ /* 0x000ea4000802007f */
[----:B--2---:R-:W-:Y:S05]  /*9300*/  @!P1 BRA `(.L_x_22) ;  /* 0xfffffffc00f09947 */ /* 0x004fea000383ffff */
[----:B------:R-:W-:Y:S05]  /*9310*/  BRA `(.L_x_21) ;  /* 0xffffff8800047947 */ /* 0x000fea000383ffff */
.L_x_27:
[----:B0-----:R0:W1:Y:S02]  /*9320*/  SYNCS.PHASECHK.TRANS64.TRYWAIT P1, [R3+URZ], R6 ;  /* 0x00000006030075a7 */ /* 0x001064000802017f */
[----:B-1----:R-:W-:Y:S05]  /*9330*/  @!P1 NANOSLEEP.SYNCS 0x989680 ;  /* 0x009896800000995d */ /* 0x002fea0003900000 */
[----:B------:R-:W1:Y:S02]  /*9340*/  @!P1 SYNCS.PHASECHK.TRANS64 P1, [R3+URZ], R6 ;  /* 0x00000006030095a7 */ /* 0x000e64000802007f */
[----:B-1----:R-:W-:Y:S05]  /*9350*/  @!P1 BRA `(.L_x_27) ;  /* 0xfffffffc00f09947 */ /* 0x002fea000383ffff */
[----:B------:R-:W-:Y:S05]  /*9360*/  BRA `(.L_x_26) ;  /* 0xffffff9000cc7947 */ /* 0x000fea000383ffff */
.L_x_35:
[----:B------:R0:W0:Y:S02]  /*9370*/  SYNCS.PHASECHK.TRANS64.TRYWAIT P1, [R6+URZ], R9 ;  /* 0x00000009060075a7 */ /* 0x000024000802017f */
[----:B0-----:R-:W-:Y:S05]  /*9380*/  @!P1 NANOSLEEP.SYNCS 0x989680 ;  /* 0x009896800000995d */ /* 0x001fea0003900000 */
[----:B------:R-:W0:Y:S02]  /*9390*/  @!P1 SYNCS.PHASECHK.TRANS64 P1, [R6+URZ], R9 ;  /* 0x00000009060095a7 */ /* 0x000e24000802007f */
[----:B0-----:R-:W-:Y:S05]  /*93a0*/  @!P1 BRA `(.L_x_35) ;  /* 0xfffffffc00f09947 */ /* 0x001fea000383ffff */
[----:B------:R-:W-:Y:S05]  /*93b0*/  BRA `(.L_x_34) ;  /* 0xffffff9c00b07947 */ /* 0x000fea000383ffff */
.L_x_41:
[----:B0-----:R0:W3:Y:S02]  /*93c0*/  SYNCS.PHASECHK.TRANS64.TRYWAIT P0, [R98+URZ+0x8], R3 ;  /* 0x00000803620075a7 */ /* 0x0010e4000800017f */
[----:B---3--:R-:W-:Y:S05]  /*93d0*/  @!P0 NANOSLEEP.SYNCS 0x989680 ;  /* 0x009896800000895d */ /* 0x008fea0003900000 */
[----:B------:R-:W3:Y:S02]  /*93e0*/  @!P0 SYNCS.PHASECHK.TRANS64 P0, [R98+URZ+0x8], R3 ;  /* 0x00000803620085a7 */ /* 0x000ee4000800007f */
[----:B---3--:R-:W-:Y:S05]  /*93f0*/  @!P0 BRA `(.L_x_41) ;  /* 0xfffffffc00f08947 */ /* 0x008fea000383ffff */
[----:B------:R-:W-:Y:S05]  /*9400*/  BRA `(.L_x_197) ;  /* 0xffffffac000c7947 */ /* 0x000fea000383ffff */
.L_x_174:
[----:B------:R-:W-:Y:S01]  /*9410*/  BSSY B0, `(.L_x_198) ;  /* 0x0000006000007945 */ /* 0x000fe20003800000 */
[----:B------:R-:W-:-:S07]  /*9420*/  IMAD.MOV.U32 R15, RZ, RZ, -0x1 ;  /* 0xffffffffff0f7424 */ /* 0x000fce00078e00ff */
[----:B-----5:R-:W-:Y:S05]  /*9430*/  WARPSYNC.COLLECTIVE R15, `(.L_x_199) ;  /* 0x000000000f0c7348 */ /* 0x020fea0003c00000 */
[----:B------:R-:W-:Y:S02]  /*9440*/  ELECT P6, UR62, PT ;  /* 0x00000000003e782f */ /* 0x000fe400038c0000 */
[----:B------:R-:W-:Y:S01]  /*9450*/  MOV R14, UR62 ;  /* 0x0000003e000e7c02 */ /* 0x000fe20008000f00 */
[----:B-----5:R-:W-:Y:S10]  /*9460*/  ENDCOLLECTIVE ;  /* 0x000000000000791b */ /* 0x020ff40003800000 */
.L_x_199:
[----:B------:R-:W-:Y:S05]  /*9470*/  BSYNC B0 ;  /* 0x0000000000007941 */ /* 0x000fea0003800000 */
.L_x_198:
[----:B------:R-:W-:Y:S05]  /*9480*/  BRA `(.L_x_200) ;  /* 0xffffffe800687947 */ /* 0x000fea000383ffff */
.L_x_179:
[----:B0-----:R0:W2:Y:S02]  /*9490*/  SYNCS.PHASECHK.TRANS64.TRYWAIT P0, [R6+URZ+0x10], R3 ;  /* 0x00001003060075a7 */ /* 0x0010a4000800017f */
[----:B--2---:R-:W-:Y:S05]  /*94a0*/  @!P0 NANOSLEEP.SYNCS 0x989680 ;  /* 0x009896800000895d */ /* 0x004fea0003900000 */
[----:B------:R-:W2:Y:S02]  /*94b0*/  @!P0 SYNCS.PHASECHK.TRANS64 P0, [R6+URZ+0x10], R3 ;  /* 0x00001003060085a7 */ /* 0x000ea4000800007f */
[----:B--2---:R-:W-:Y:S05]  /*94c0*/  @!P0 BRA `(.L_x_179) ;  /* 0xfffffffc00f08947 */ /* 0x004fea000383ffff */
[----:B------:R-:W-:Y:S05]  /*94d0*/  BRA `(.L_x_201) ;  /* 0xffffffec005c7947 */ /* 0x000fea000383ffff */
.L_x_188:
[----:B------:R-:W-:Y:S01]  /*94e0*/  BSSY B0, `(.L_x_202) ;  /* 0x0000006000007945 */ /* 0x000fe20003800000 */
[----:B------:R-:W-:-:S07]  /*94f0*/  IMAD.MOV.U32 R15, RZ, RZ, -0x1 ;  /* 0xffffffffff0f7424 */ /* 0x000fce00078e00ff */
[----:B-----5:R-:W-:Y:S05]  /*9500*/  WARPSYNC.COLLECTIVE R15, `(.L_x_203) ;  /* 0x000000000f0c7348 */ /* 0x020fea0003c00000 */
[----:B------:R-:W-:Y:S02]  /*9510*/  ELECT P6, UR62, PT ;  /* 0x00000000003e782f */ /* 0x000fe400038c0000 */
[----:B------:R-:W-:Y:S01]  /*9520*/  MOV R14, UR62 ;  /* 0x0000003e000e7c02 */ /* 0x000fe20008000f00 */
[----:B-----5:R-:W-:Y:S10]  /*9530*/  ENDCOLLECTIVE ;  /* 0x000000000000791b */ /* 0x020ff40003800000 */
.L_x_203:
[----:B------:R-:W-:Y:S05]  /*9540*/  BSYNC B0 ;  /* 0x0000000000007941 */ /* 0x000fea0003800000 */
.L_x_202:
[----:B------:R-:W-:Y:S05]  /*9550*/  BRA `(.L_x_204) ;  /* 0xfffffff800bc7947 */ /* 0x000fea000383ffff */
.L_x_192:
[----:B0-----:R0:W1:Y:S02]  /*9560*/  SYNCS.PHASECHK.TRANS64.TRYWAIT P0, [R5+URZ], R2 ;  /* 0x00000002050075a7 */ /* 0x001064000800017f */
[----:B-1----:R-:W-:Y:S05]  /*9570*/  @!P0 NANOSLEEP.SYNCS 0x989680 ;  /* 0x009896800000895d */ /* 0x002fea0003900000 */
[----:B------:R-:W1:Y:S02]  /*9580*/  @!P0 SYNCS.PHASECHK.TRANS64 P0, [R5+URZ], R2 ;  /* 0x00000002050085a7 */ /* 0x000e64000800007f */
[----:B-1----:R-:W-:Y:S05]  /*9590*/  @!P0 BRA `(.L_x_192) ;  /* 0xfffffffc00f08947 */ /* 0x002fea000383ffff */
[----:B------:R-:W-:Y:S05]  /*95a0*/  BRA `(.L_x_205) ;  /* 0xfffffff800f87947 */ /* 0x000fea000383ffff */
.L_x_206:
[----:B------:R-:W-:-:S00]  /*95b0*/  BRA `(.L_x_206) ;  /* 0xfffffffc00fc7947 */ /* 0x000fc0000383ffff */
[----:B------:R-:W-:-:S00]  /*95c0*/  NOP ;  /* 0x0000000000007918 */ /* 0x000fc00000000000 */
        /* <DEDUP_REMOVED lines=11> */
.L_x_207:


//--------------------- .nv.global.init           --------------------------
	.section	.nv.global.init,"aw",@progbits
.nv.global.init:
	.type		$str$24,@object
	.size		$str$24,($str$25 - $str$24)
$str$24:
        /*0000*/ 	.byte	0x28, 0x61, 0x64, 0x64, 0x72, 0x65, 0x73, 0x73, 0x20, 0x26, 0x20, 0x6d, 0x61, 0x73, 0x6b, 0x29
        /*0010*/ 	.byte	0x20, 0x3d, 0x3d, 0x20, 0x30, 0x00
	.type		$str$25,@object
	.size		$str$25,(__unnamed_1 - $str$25)
$str$25:
        /*0016*/ 	.byte	0x2f, 0x74, 0x6d, 0x70, 0x2f, 0x63, 0x75, 0x74, 0x6c, 0x61, 0x73, 0x73, 0x5f, 0x73, 0x77, 0x65
        /*0026*/ 	.byte	0x65, 0x70, 0x5f, 0x73, 0x72, 0x63, 0x2f, 0x69, 0x6e, 0x63, 0x6c, 0x75, 0x64, 0x65, 0x2f, 0x63
        /*0036*/ 	.byte	0x75, 0x74, 0x65, 0x2f, 0x70, 0x6f, 0x69, 0x6e, 0x74, 0x65, 0x72, 0x5f, 0x66, 0x6c, 0x61, 0x67
        /*0046*/ 	.byte	0x67, 0x65, 0x64, 0x2e, 0x68, 0x70, 0x70, 0x00
	.type		__unnamed_1,@object
	.size		__unnamed_1,(__unnamed_2 - __unnamed_1)
__unnamed_1:
        /*004e*/ 	.byte	0x61, 0x75, 0x74, 0x6f, 0x20, 0x63, 0x75, 0x74, 0x65, 0x3a, 0x3a, 0x61, 0x73, 0x5f, 0x70, 0x6f
        /* <DEDUP_REMOVED lines=27> */
        /*020e*/ 	.byte	0x3c, 0x38, 0x31, 0x39, 0x32, 0x3e, 0x3e, 0x3e, 0x3e, 0x3e, 0x20, 0x26, 0x5d, 0x00
	.type		__unnamed_2,@object
	.size		__unnamed_2,(.L_1 - __unnamed_2)
__unnamed_2:
        /* <DEDUP_REMOVED lines=29> */
        /*03ec*/ 	.byte	0x5d, 0x00
.L_1:


//--------------------- .nv.shared._ZN7cutlass13device_kernelINS_4gemm6kernel13GemmUniversalIN4cute5tupleIJiiiiEEENS1_10collective13CollectiveMmaINS1_39MainloopSm90TmaGmmaRmemAWarpSpecializedILi2ENS5_IJNS4_1CILi1EEESB_SB_EEENS1_32KernelTmaWarpSpecializedPingpongEEENS5_IJNSA_ILi64EEENSA_ILi128EEESG_EEEfNS5_IJlSB_lEEEfNS5_IJSB_llEEENS4_8TiledMMAINS4_8MMA_AtomIJNS4_4SM904GMMA30MMA_64x128x8_F32TF32TF32_RS_TNILNSN_7ScaleInE1ELSP_1EEEEEENS4_6LayoutISC_NS5_IJNSA_ILi0EEEST_ST_EEEEENS5_IJNS4_10UnderscoreESW_SW_EEEEENS4_13SM90_TMA_LOADENS4_14ComposedLayoutINS4_7SwizzleILi3ELi4ELi3EEENS4_18smem_ptr_flag_bitsILi32EEENSS_INS5_IJNSA_ILi8EEENSA_ILi32EEEEEENS5_IJS16_SB_EEEEEEEvNS4_8identityESZ_NS10_INS11_ILi1ELi4ELi3EEES14_NSS_INS5_IJS15_S15_EEENS5_IJSB_S15_EEEEEEENS4_9Copy_AtomIJNS4_39AutoVectorizingCopyWithAssumedAlignmentILi128EEEfEEES1B_EENS_8epilogue10collective6detail29Sm90TmaWarpSpecializedAdapterINS1N_15DefaultEpilogueIfSI_SI_NS1M_6thread17LinearCombinationIfLi1EffLNS1R_9ScaleType4KindE0ELNS_15FloatRoundStyleE2EfEENS1_15EpilogueDefaultEEEEEvvEEEEvNT_6ParamsE --------------------------
	.section	.nv.shared._ZN7cutlass13device_kernelINS_4gemm6kernel13GemmUniversalIN4cute5tupleIJiiiiEEENS1_10collective13CollectiveMmaINS1_39MainloopSm90TmaGmmaRmemAWarpSpecializedILi2ENS5_IJNS4_1CILi1EEESB_SB_EEENS1_32KernelTmaWarpSpecializedPingpongEEENS5_IJNSA_ILi64EEENSA_ILi128EEESG_EEEfNS5_IJlSB_lEEEfNS5_IJSB_llEEENS4_8TiledMMAINS4_8MMA_AtomIJNS4_4SM904GMMA30MMA_64x128x8_F32TF32TF32_RS_TNILNSN_7ScaleInE1ELSP_1EEEEEENS4_6LayoutISC_NS5_IJNSA_ILi0EEEST_ST_EEEEENS5_IJNS4_10UnderscoreESW_SW_EEEEENS4_13SM90_TMA_LOADENS4_14ComposedLayoutINS4_7SwizzleILi3ELi4ELi3EEENS4_18smem_ptr_flag_bitsILi32EEENSS_INS5_IJNSA_ILi8EEENSA_ILi32EEEEEENS5_IJS16_SB_EEEEEEEvNS4_8identityESZ_NS10_INS11_ILi1ELi4ELi3EEES14_NSS_INS5_IJS15_S15_EEENS5_IJSB_S15_EEEEEEENS4_9Copy_AtomIJNS4_39AutoVectorizingCopyWithAssumedAlignmentILi128EEEfEEES1B_EENS_8epilogue10collective6detail29Sm90TmaWarpSpecializedAdapterINS1N_15DefaultEpilogueIfSI_SI_NS1M_6thread17LinearCombinationIfLi1EffLNS1R_9ScaleType4KindE0ELNS_15FloatRoundStyleE2EfEENS1_15EpilogueDefaultEEEEEvvEEEEvNT_6ParamsE,"aw",@nobits
	.sectionflags	@""
	.align	16
	.zero		1024


//--------------------- .nv.shared.reserved.0     --------------------------
	.section	.nv.shared.reserved.0,"aw",@nobits
	.weak		__nv_reservedSMEM_offset_0_alias
	.size		__nv_reservedSMEM_offset_0_alias, 0, 0
	.other		__nv_reservedSMEM_offset_0_alias,@"STO_CUDA_RESERVED_SHARED STV_DEFAULT"
__nv_reservedSMEM_offset_0_alias:
	.zero		0


//--------------------- .nv.global                --------------------------
	.section	.nv.global,"aw",@nobits
.nv.global:
	.type		_ZN40_INTERNAL_b8f4867a_4_k_cu_ec503776_335774cute1_E,@object
	.size		_ZN40_INTERNAL_b8f4867a_4_k_cu_ec503776_335774cute1_E,(_ZN40_INTERNAL_b8f4867a_4_k_cu_ec503776_335774cuda3std3__45__cpo6cbeginE - _ZN40_INTERNAL_b8f4867a_4_k_cu_ec503776_335774cute1_E)
_ZN40_INTERNAL_b8f4867a_4_k_cu_ec503776_335774cute1_E:
	.zero		1
	.type		_ZN40_INTERNAL_b8f4867a_4_k_cu_ec503776_335774cuda3std3__45__cpo6cbeginE,@object
	.size		_ZN40_INTERNAL_b8f4867a_4_k_cu_ec503776_335774cuda3std3__45__cpo6cbeginE,(_ZN40_INTERNAL_b8f4867a_4_k_cu_ec503776_335774cuda3std3__48in_placeE - _ZN40_INTERNAL_b8f4867a_4_k_cu_ec503776_335774cuda3std3__45__cpo6cbeginE)
_ZN40_INTERNAL_b8f4867a_4_k_cu_ec503776_335774cuda3std3__45__cpo6cbeginE:
	.zero		1
	.type		_ZN40_INTERNAL_b8f4867a_4_k_cu_ec503776_335774cuda3std3__48in_placeE,@object
	.size		_ZN40_INTERNAL_b8f4867a_4_k_cu_ec503776_335774cuda3std3__48in_placeE,(_ZN40_INTERNAL_b8f4867a_4_k_cu_ec503776_335774cuda3std6ranges3__45__cpo9iter_moveE - _ZN40_INTERNAL_b8f4867a_4_k_cu_ec503776_335774cuda3std3__48in_placeE)
_ZN40_INTERNAL_b8f4867a_4_k_cu_ec503776_335774cuda3std3__48in_placeE:
	.zero		1
	.type		_ZN40_INTERNAL_b8f4867a_4_k_cu_ec503776_335774cuda3std6ranges3__45__cpo9iter_moveE,@object
	.size		_ZN40_INTERNAL_b8f4867a_4_k_cu_ec503776_335774cuda3std6ranges3__45__cpo9iter_moveE,(_ZN40_INTERNAL_b8f4867a_4_k_cu_ec503776_335774cuda3std3__45__cpo5beginE - _ZN40_INTERNAL_b8f4867a_4_k_cu_ec503776_335774cuda3std6ranges3__45__cpo9iter_moveE)
_ZN40_INTERNAL_b8f4867a_4_k_cu_ec503776_335774cuda3std6ranges3__45__cpo9iter_moveE:
	.zero		1
	.type		_ZN40_INTERNAL_b8f4867a_4_k_cu_ec503776_335774cuda3std3__45__cpo5beginE,@object
	.size		_ZN40_INTERNAL_b8f4867a_4_k_cu_ec503776_335774cuda3std3__45__cpo5beginE,(_ZN40_INTERNAL_b8f4867a_4_k_cu_ec503776_335774cuda3std3__442_GLOBAL__N__b8f4867a_4_k_cu_ec503776_335776ignoreE - _ZN40_INTERNAL_b8f4867a_4_k_cu_ec503776_335774cuda3std3__45__cpo5beginE)
_ZN40_INTERNAL_b8f4867a_4_k_cu_ec503776_335774cuda3std3__45__cpo5beginE:
	.zero		1
	.type		_ZN40_INTERNAL_b8f4867a_4_k_cu_ec503776_335774cuda3std3__442_GLOBAL__N__b8f4867a_4_k_cu_ec503776_335776ignoreE,@object
	.size		_ZN40_INTERNAL_b8f4867a_4_k_cu_ec503776_335774cuda3std3__442_GLOBAL__N__b8f4867a_4_k_cu_ec503776_335776ignoreE,(_ZN40_INTERNAL_b8f4867a_4_k_cu_ec503776_335774cute7productE - _ZN40_INTERNAL_b8f4867a_4_k_cu_ec503776_335774cuda3std3__442_GLOBAL__N__b8f4867a_4_k_cu_ec503776_335776ignoreE)
_ZN40_INTERNAL_b8f4867a_4_k_cu_ec503776_335774cuda3std3__442_GLOBAL__N__b8f4867a_4_k_cu_ec503776_335776ignoreE:
	.zero		1
	.type		_ZN40_INTERNAL_b8f4867a_4_k_cu_ec503776_335774cute7productE,@object
	.size		_ZN40_INTERNAL_b8f4867a_4_k_cu_ec503776_335774cute7productE,(_ZN40_INTERNAL_b8f4867a_4_k_cu_ec503776_335774cuda3std3__45__cpo3endE - _ZN40_INTERNAL_b8f4867a_4_k_cu_ec503776_335774cute7productE)
_ZN40_INTERNAL_b8f4867a_4_k_cu_ec503776_335774cute7productE:
	.zero		1
	.type		_ZN40_INTERNAL_b8f4867a_4_k_cu_ec503776_335774cuda3std3__45__cpo3endE,@object
	.size		_ZN40_INTERNAL_b8f4867a_4_k_cu_ec503776_335774cuda3std3__45__cpo3endE,(_ZN40_INTERNAL_b8f4867a_4_k_cu_ec503776_335774cuda3std3__419piecewise_constructE - _ZN40_INTERNAL_b8f4867a_4_k_cu_ec503776_335774cuda3std3__45__cpo3endE)
_ZN40_INTERNAL_b8f4867a_4_k_cu_ec503776_335774cuda3std3__45__cpo3endE:
	.zero		1
	.type		_ZN40_INTERNAL_b8f4867a_4_k_cu_ec503776_335774cuda3std3__419piecewise_constructE,@object
	.size		_ZN40_INTERNAL_b8f4867a_4_k_cu_ec503776_335774cuda3std3__419piecewise_constructE,(_ZN40_INTERNAL_b8f4867a_4_k_cu_ec503776_335774cuda3std3__45__cpo4cendE - _ZN40_INTERNAL_b8f4867a_4_k_cu_ec503776_335774cuda3std3__419piecewise_constructE)
_ZN40_INTERNAL_b8f4867a_4_k_cu_ec503776_335774cuda3std3__419piecewise_constructE:
	.zero		1
	.type		_ZN40_INTERNAL_b8f4867a_4_k_cu_ec503776_335774cuda3std3__45__cpo4cendE,@object
	.size		_ZN40_INTERNAL_b8f4867a_4_k_cu_ec503776_335774cuda3std3__45__cpo4cendE,(_ZN40_INTERNAL_b8f4867a_4_k_cu_ec503776_335774cuda3std6ranges3__45__cpo4swapE - _ZN40_INTERNAL_b8f4867a_4_k_cu_ec503776_335774cuda3std3__45__cpo4cendE)
_ZN40_INTERNAL_b8f4867a_4_k_cu_ec503776_335774cuda3std3__45__cpo4cendE:
	.zero		1
	.type		_ZN40_INTERNAL_b8f4867a_4_k_cu_ec503776_335774cuda3std6ranges3__45__cpo4swapE,@object
	.size		_ZN40_INTERNAL_b8f4867a_4_k_cu_ec503776_335774cuda3std6ranges3__45__cpo4swapE,(.L_9 - _ZN40_INTERNAL_b8f4867a_4_k_cu_ec503776_335774cuda3std6ranges3__45__cpo4swapE)
_ZN40_INTERNAL_b8f4867a_4_k_cu_ec503776_335774cuda3std6ranges3__45__cpo4swapE:
	.zero		1
.L_9:


//--------------------- .nv.constant0._ZN7cutlass13device_kernelINS_4gemm6kernel13GemmUniversalIN4cute5tupleIJiiiiEEENS1_10collective13CollectiveMmaINS1_39MainloopSm90TmaGmmaRmemAWarpSpecializedILi2ENS5_IJNS4_1CILi1EEESB_SB_EEENS1_32KernelTmaWarpSpecializedPingpongEEENS5_IJNSA_ILi64EEENSA_ILi128EEESG_EEEfNS5_IJlSB_lEEEfNS5_IJSB_llEEENS4_8TiledMMAINS4_8MMA_AtomIJNS4_4SM904GMMA30MMA_64x128x8_F32TF32TF32_RS_TNILNSN_7ScaleInE1ELSP_1EEEEEENS4_6LayoutISC_NS5_IJNSA_ILi0EEEST_ST_EEEEENS5_IJNS4_10UnderscoreESW_SW_EEEEENS4_13SM90_TMA_LOADENS4_14ComposedLayoutINS4_7SwizzleILi3ELi4ELi3EEENS4_18smem_ptr_flag_bitsILi32EEENSS_INS5_IJNSA_ILi8EEENSA_ILi32EEEEEENS5_IJS16_SB_EEEEEEEvNS4_8identityESZ_NS10_INS11_ILi1ELi4ELi3EEES14_NSS_INS5_IJS15_S15_EEENS5_IJSB_S15_EEEEEEENS4_9Copy_AtomIJNS4_39AutoVectorizingCopyWithAssumedAlignmentILi128EEEfEEES1B_EENS_8epilogue10collective6detail29Sm90TmaWarpSpecializedAdapterINS1N_15DefaultEpilogueIfSI_SI_NS1M_6thread17LinearCombinationIfLi1EffLNS1R_9ScaleType4KindE0ELNS_15FloatRoundStyleE2EfEENS1_15EpilogueDefaultEEEEEvvEEEEvNT_6ParamsE --------------------------
	.section	.nv.constant0._ZN7cutlass13device_kernelINS_4gemm6kernel13GemmUniversalIN4cute5tupleIJiiiiEEENS1_10collective13CollectiveMmaINS1_39MainloopSm90TmaGmmaRmemAWarpSpecializedILi2ENS5_IJNS4_1CILi1EEESB_SB_EEENS1_32KernelTmaWarpSpecializedPingpongEEENS5_IJNSA_ILi64EEENSA_ILi128EEESG_EEEfNS5_IJlSB_lEEEfNS5_IJSB_llEEENS4_8TiledMMAINS4_8MMA_AtomIJNS4_4SM904GMMA30MMA_64x128x8_F32TF32TF32_RS_TNILNSN_7ScaleInE1ELSP_1EEEEEENS4_6LayoutISC_NS5_IJNSA_ILi0EEEST_ST_EEEEENS5_IJNS4_10UnderscoreESW_SW_EEEEENS4_13SM90_TMA_LOADENS4_14ComposedLayoutINS4_7SwizzleILi3ELi4ELi3EEENS4_18smem_ptr_flag_bitsILi32EEENSS_INS5_IJNSA_ILi8EEENSA_ILi32EEEEEENS5_IJS16_SB_EEEEEEEvNS4_8identityESZ_NS10_INS11_ILi1ELi4ELi3EEES14_NSS_INS5_IJS15_S15_EEENS5_IJSB_S15_EEEEEEENS4_9Copy_AtomIJNS4_39AutoVectorizingCopyWithAssumedAlignmentILi128EEEfEEES1B_EENS_8epilogue10collective6detail29Sm90TmaWarpSpecializedAdapterINS1N_15DefaultEpilogueIfSI_SI_NS1M_6thread17LinearCombinationIfLi1EffLNS1R_9ScaleType4KindE0ELNS_15FloatRoundStyleE2EfEENS1_15EpilogueDefaultEEEEEvvEEEEvNT_6ParamsE,"a",@progbits
	.sectionflags	@""
	.align	4
.nv.constant0._ZN7cutlass13device_kernelINS_4gemm6kernel13GemmUniversalIN4cute5tupleIJiiiiEEENS1_10collective13CollectiveMmaINS1_39MainloopSm90TmaGmmaRmemAWarpSpecializedILi2ENS5_IJNS4_1CILi1EEESB_SB_EEENS1_32KernelTmaWarpSpecializedPingpongEEENS5_IJNSA_ILi64EEENSA_ILi128EEESG_EEEfNS5_IJlSB_lEEEfNS5_IJSB_llEEENS4_8TiledMMAINS4_8MMA_AtomIJNS4_4SM904GMMA30MMA_64x128x8_F32TF32TF32_RS_TNILNSN_7ScaleInE1ELSP_1EEEEEENS4_6LayoutISC_NS5_IJNSA_ILi0EEEST_ST_EEEEENS5_IJNS4_10UnderscoreESW_SW_EEEEENS4_13SM90_TMA_LOADENS4_14ComposedLayoutINS4_7SwizzleILi3ELi4ELi3EEENS4_18smem_ptr_flag_bitsILi32EEENSS_INS5_IJNSA_ILi8EEENSA_ILi32EEEEEENS5_IJS16_SB_EEEEEEEvNS4_8identityESZ_NS10_INS11_ILi1ELi4ELi3EEES14_NSS_INS5_IJS15_S15_EEENS5_IJSB_S15_EEEEEEENS4_9Copy_AtomIJNS4_39AutoVectorizingCopyWithAssumedAlignmentILi128EEEfEEES1B_EENS_8epilogue10collective6detail29Sm90TmaWarpSpecializedAdapterINS1N_15DefaultEpilogueIfSI_SI_NS1M_6thread17LinearCombinationIfLi1EffLNS1R_9ScaleType4KindE0ELNS_15FloatRoundStyleE2EfEENS1_15EpilogueDefaultEEEEEvvEEEEvNT_6ParamsE:
	.zero		1664


//--------------------- SYMBOLS --------------------------

	.type		.nv.reservedSmem.offset0,@object
	.size		.nv.reservedSmem.offset0,0x4
	.type		__assertfail,@function
